//
// Generated by NVIDIA NVVM Compiler
//
// Compiler Build ID: CL-36424714
// Cuda compilation tools, release 13.0, V13.0.88
// Based on NVVM 20.0.0
//

.version 9.0
.target sm_100
.address_size 64

	// .globl	roc_batch_f32

.visible .entry roc_batch_f32(
	.param .u64 .ptr .align 1 roc_batch_f32_param_0,
	.param .u64 .ptr .align 1 roc_batch_f32_param_1,
	.param .u32 roc_batch_f32_param_2,
	.param .u32 roc_batch_f32_param_3,
	.param .u32 roc_batch_f32_param_4,
	.param .u64 .ptr .align 1 roc_batch_f32_param_5
)
{
	.reg .pred 	%p<11>;
	.reg .b32 	%r<25>;
	.reg .b32 	%f<7>;
	.reg .b64 	%rd<19>;

	ld.param.u64 	%rd3, [roc_batch_f32_param_0];
	ld.param.u64 	%rd4, [roc_batch_f32_param_1];
	ld.param.u32 	%r12, [roc_batch_f32_param_2];
	ld.param.u32 	%r13, [roc_batch_f32_param_3];
	ld.param.u32 	%r14, [roc_batch_f32_param_4];
	ld.param.u64 	%rd5, [roc_batch_f32_param_5];
	cvta.to.global.u64 	%rd1, %rd5;
	mov.u32 	%r1, %ctaid.x;
	setp.ge.s32 	%p1, %r1, %r14;
	@%p1 bra 	$L__BB0_12;
	mul.lo.s32 	%r2, %r12, %r1;
	mov.u32 	%r3, %tid.x;
	setp.ge.s32 	%p2, %r3, %r12;
	@%p2 bra 	$L__BB0_4;
	mov.u32 	%r4, %ntid.x;
	mov.u32 	%r23, %r3;
$L__BB0_3:
	add.s32 	%r15, %r23, %r2;
	mul.wide.s32 	%rd6, %r15, 4;
	add.s64 	%rd7, %rd1, %rd6;
	mov.b32 	%r16, 2143289344;
	st.global.u32 	[%rd7], %r16;
	add.s32 	%r23, %r23, %r4;
	setp.lt.s32 	%p3, %r23, %r12;
	@%p3 bra 	$L__BB0_3;
$L__BB0_4:
	bar.sync 	0;
	setp.ge.s32 	%p4, %r13, %r12;
	@%p4 bra 	$L__BB0_12;
	cvta.to.global.u64 	%rd8, %rd4;
	mul.wide.u32 	%rd9, %r1, 4;
	add.s64 	%rd10, %rd8, %rd9;
	ld.global.nc.u32 	%r7, [%rd10];
	setp.lt.s32 	%p5, %r7, 1;
	@%p5 bra 	$L__BB0_12;
	add.s32 	%r17, %r7, %r13;
	add.s32 	%r24, %r17, %r3;
	max.s32 	%r18, %r17, %r24;
	setp.ge.s32 	%p6, %r18, %r12;
	@%p6 bra 	$L__BB0_12;
	cvta.to.global.u64 	%rd2, %rd3;
	mov.u32 	%r9, %ntid.x;
$L__BB0_8:
	sub.s32 	%r19, %r24, %r7;
	mul.wide.s32 	%rd11, %r19, 4;
	add.s64 	%rd12, %rd2, %rd11;
	ld.global.nc.f32 	%f1, [%rd12];
	setp.neu.f32 	%p7, %f1, 0f00000000;
	abs.f32 	%f2, %f1;
	setp.num.f32 	%p8, %f2, %f2;
	and.pred  	%p9, %p7, %p8;
	@%p9 bra 	$L__BB0_10;
	add.s32 	%r20, %r24, %r2;
	mul.wide.s32 	%rd13, %r20, 4;
	add.s64 	%rd14, %rd1, %rd13;
	mov.b32 	%r21, 0;
	st.global.u32 	[%rd14], %r21;
	bra.uni 	$L__BB0_11;
$L__BB0_10:
	mul.wide.s32 	%rd15, %r24, 4;
	add.s64 	%rd16, %rd2, %rd15;
	ld.global.nc.f32 	%f4, [%rd16];
	div.rn.f32 	%f5, %f4, %f1;
	fma.rn.f32 	%f6, %f5, 0f42C80000, 0fC2C80000;
	add.s32 	%r22, %r24, %r2;
	mul.wide.s32 	%rd17, %r22, 4;
	add.s64 	%rd18, %rd1, %rd17;
	st.global.f32 	[%rd18], %f6;
$L__BB0_11:
	add.s32 	%r24, %r24, %r9;
	setp.lt.s32 	%p10, %r24, %r12;
	@%p10 bra 	$L__BB0_8;
$L__BB0_12:
	ret;

}
	// .globl	roc_many_series_one_param_f32
.visible .entry roc_many_series_one_param_f32(
	.param .u64 .ptr .align 1 roc_many_series_one_param_f32_param_0,
	.param .u64 .ptr .align 1 roc_many_series_one_param_f32_param_1,
	.param .u32 roc_many_series_one_param_f32_param_2,
	.param .u32 roc_many_series_one_param_f32_param_3,
	.param .u32 roc_many_series_one_param_f32_param_4,
	.param .u64 .ptr .align 1 roc_many_series_one_param_f32_param_5
)
{
	.reg .pred 	%p<45>;
	.reg .b32 	%r<121>;
	.reg .b32 	%f<31>;
	.reg .b64 	%rd<87>;

	ld.param.u64 	%rd12, [roc_many_series_one_param_f32_param_0];
	ld.param.u64 	%rd11, [roc_many_series_one_param_f32_param_1];
	ld.param.u32 	%r63, [roc_many_series_one_param_f32_param_2];
	ld.param.u32 	%r64, [roc_many_series_one_param_f32_param_3];
	ld.param.u32 	%r65, [roc_many_series_one_param_f32_param_4];
	ld.param.u64 	%rd13, [roc_many_series_one_param_f32_param_5];
	cvta.to.global.u64 	%rd1, %rd13;
	cvta.to.global.u64 	%rd2, %rd12;
	mov.u32 	%r66, %ctaid.x;
	mov.u32 	%r67, %ntid.x;
	mov.u32 	%r68, %tid.x;
	mad.lo.s32 	%r1, %r66, %r67, %r68;
	setp.ge.s32 	%p1, %r1, %r63;
	setp.lt.s32 	%p2, %r65, 1;
	or.pred  	%p3, %p1, %p2;
	@%p3 bra 	$L__BB1_48;
	cvta.to.global.u64 	%rd14, %rd11;
	mul.wide.s32 	%rd15, %r1, 4;
	add.s64 	%rd16, %rd14, %rd15;
	ld.global.nc.u32 	%r2, [%rd16];
	setp.gt.s32 	%p4, %r2, -1;
	setp.lt.s32 	%p5, %r2, %r64;
	and.pred  	%p6, %p4, %p5;
	@%p6 bra 	$L__BB1_14;
	setp.lt.s32 	%p36, %r64, 1;
	@%p36 bra 	$L__BB1_48;
	and.b32  	%r3, %r64, 7;
	setp.lt.u32 	%p37, %r64, 8;
	mov.b32 	%r119, 0;
	@%p37 bra 	$L__BB1_6;
	and.b32  	%r119, %r64, 2147483640;
	neg.s32 	%r102, %r119;
	shl.b32 	%r6, %r63, 3;
	mul.wide.s32 	%rd67, %r63, 4;
	mov.u32 	%r101, %r1;
$L__BB1_5:
	.pragma "nounroll";
	mul.wide.s32 	%rd65, %r101, 4;
	add.s64 	%rd66, %rd1, %rd65;
	mov.b32 	%r93, 2143289344;
	st.global.u32 	[%rd66], %r93;
	add.s64 	%rd68, %rd66, %rd67;
	st.global.u32 	[%rd68], %r93;
	add.s64 	%rd69, %rd68, %rd67;
	st.global.u32 	[%rd69], %r93;
	add.s64 	%rd70, %rd69, %rd67;
	st.global.u32 	[%rd70], %r93;
	add.s64 	%rd71, %rd70, %rd67;
	st.global.u32 	[%rd71], %r93;
	add.s64 	%rd72, %rd71, %rd67;
	st.global.u32 	[%rd72], %r93;
	add.s64 	%rd73, %rd72, %rd67;
	st.global.u32 	[%rd73], %r93;
	add.s64 	%rd74, %rd73, %rd67;
	st.global.u32 	[%rd74], %r93;
	add.s32 	%r102, %r102, 8;
	add.s32 	%r101, %r101, %r6;
	setp.eq.s32 	%p38, %r102, 0;
	@%p38 bra 	$L__BB1_6;
	bra.uni 	$L__BB1_5;
$L__BB1_6:
	setp.eq.s32 	%p39, %r3, 0;
	@%p39 bra 	$L__BB1_48;
	and.b32  	%r58, %r64, 3;
	setp.lt.u32 	%p40, %r3, 4;
	@%p40 bra 	$L__BB1_9;
	mad.lo.s32 	%r94, %r119, %r63, %r1;
	mul.wide.s32 	%rd75, %r94, 4;
	add.s64 	%rd76, %rd1, %rd75;
	mov.b32 	%r95, 2143289344;
	st.global.u32 	[%rd76], %r95;
	mul.wide.s32 	%rd77, %r63, 4;
	add.s64 	%rd78, %rd76, %rd77;
	st.global.u32 	[%rd78], %r95;
	add.s64 	%rd79, %rd78, %rd77;
	st.global.u32 	[%rd79], %r95;
	add.s64 	%rd80, %rd79, %rd77;
	st.global.u32 	[%rd80], %r95;
	add.s32 	%r119, %r119, 4;
$L__BB1_9:
	setp.eq.s32 	%p41, %r58, 0;
	@%p41 bra 	$L__BB1_48;
	setp.eq.s32 	%p42, %r58, 1;
	@%p42 bra 	$L__BB1_12;
	mad.lo.s32 	%r96, %r119, %r63, %r1;
	mul.wide.s32 	%rd81, %r96, 4;
	add.s64 	%rd82, %rd1, %rd81;
	mov.b32 	%r97, 2143289344;
	st.global.u32 	[%rd82], %r97;
	mul.wide.s32 	%rd83, %r63, 4;
	add.s64 	%rd84, %rd82, %rd83;
	st.global.u32 	[%rd84], %r97;
	add.s32 	%r119, %r119, 2;
$L__BB1_12:
	and.b32  	%r98, %r64, 1;
	setp.eq.b32 	%p43, %r98, 1;
	not.pred 	%p44, %p43;
	@%p44 bra 	$L__BB1_48;
	mad.lo.s32 	%r99, %r119, %r63, %r1;
	mul.wide.s32 	%rd85, %r99, 4;
	add.s64 	%rd86, %rd1, %rd85;
	mov.b32 	%r100, 2143289344;
	st.global.u32 	[%rd86], %r100;
	bra.uni 	$L__BB1_48;
$L__BB1_14:
	add.s32 	%r109, %r2, %r65;
	min.s32 	%r69, %r109, %r64;
	setp.lt.s32 	%p7, %r69, 1;
	@%p7 bra 	$L__BB1_26;
	min.u32 	%r12, %r109, %r64;
	and.b32  	%r13, %r12, 7;
	setp.lt.u32 	%p8, %r12, 8;
	mov.b32 	%r103, 0;
	@%p8 bra 	$L__BB1_18;
	and.b32  	%r103, %r12, 2147483640;
	neg.s32 	%r111, %r103;
	shl.b32 	%r16, %r63, 3;
	mul.wide.s32 	%rd19, %r63, 4;
	mov.u32 	%r110, %r1;
$L__BB1_17:
	.pragma "nounroll";
	mul.wide.s32 	%rd17, %r110, 4;
	add.s64 	%rd18, %rd1, %rd17;
	mov.b32 	%r71, 2143289344;
	st.global.u32 	[%rd18], %r71;
	add.s64 	%rd20, %rd18, %rd19;
	st.global.u32 	[%rd20], %r71;
	add.s64 	%rd21, %rd20, %rd19;
	st.global.u32 	[%rd21], %r71;
	add.s64 	%rd22, %rd21, %rd19;
	st.global.u32 	[%rd22], %r71;
	add.s64 	%rd23, %rd22, %rd19;
	st.global.u32 	[%rd23], %r71;
	add.s64 	%rd24, %rd23, %rd19;
	st.global.u32 	[%rd24], %r71;
	add.s64 	%rd25, %rd24, %rd19;
	st.global.u32 	[%rd25], %r71;
	add.s64 	%rd26, %rd25, %rd19;
	st.global.u32 	[%rd26], %r71;
	add.s32 	%r111, %r111, 8;
	add.s32 	%r110, %r110, %r16;
	setp.eq.s32 	%p9, %r111, 0;
	@%p9 bra 	$L__BB1_18;
	bra.uni 	$L__BB1_17;
$L__BB1_18:
	setp.eq.s32 	%p10, %r13, 0;
	@%p10 bra 	$L__BB1_26;
	and.b32  	%r18, %r12, 3;
	setp.lt.u32 	%p11, %r13, 4;
	@%p11 bra 	$L__BB1_21;
	mad.lo.s32 	%r72, %r103, %r63, %r1;
	mul.wide.s32 	%rd27, %r72, 4;
	add.s64 	%rd28, %rd1, %rd27;
	mov.b32 	%r73, 2143289344;
	st.global.u32 	[%rd28], %r73;
	mul.wide.s32 	%rd29, %r63, 4;
	add.s64 	%rd30, %rd28, %rd29;
	st.global.u32 	[%rd30], %r73;
	add.s64 	%rd31, %rd30, %rd29;
	st.global.u32 	[%rd31], %r73;
	add.s64 	%rd32, %rd31, %rd29;
	st.global.u32 	[%rd32], %r73;
	add.s32 	%r103, %r103, 4;
$L__BB1_21:
	setp.eq.s32 	%p12, %r18, 0;
	@%p12 bra 	$L__BB1_26;
	setp.eq.s32 	%p13, %r18, 1;
	@%p13 bra 	$L__BB1_24;
	mad.lo.s32 	%r74, %r103, %r63, %r1;
	mul.wide.s32 	%rd33, %r74, 4;
	add.s64 	%rd34, %rd1, %rd33;
	mov.b32 	%r75, 2143289344;
	st.global.u32 	[%rd34], %r75;
	mul.wide.s32 	%rd35, %r63, 4;
	add.s64 	%rd36, %rd34, %rd35;
	st.global.u32 	[%rd36], %r75;
	add.s32 	%r103, %r103, 2;
$L__BB1_24:
	and.b32  	%r76, %r12, 1;
	setp.eq.b32 	%p14, %r76, 1;
	not.pred 	%p15, %p14;
	@%p15 bra 	$L__BB1_26;
	mad.lo.s32 	%r77, %r103, %r63, %r1;
	mul.wide.s32 	%rd37, %r77, 4;
	add.s64 	%rd38, %rd1, %rd37;
	mov.b32 	%r78, 2143289344;
	st.global.u32 	[%rd38], %r78;
$L__BB1_26:
	setp.le.s32 	%p16, %r64, %r109;
	@%p16 bra 	$L__BB1_48;
	sub.s32 	%r79, %r64, %r109;
	and.b32  	%r23, %r79, 3;
	setp.eq.s32 	%p17, %r23, 0;
	@%p17 bra 	$L__BB1_33;
	mad.lo.s32 	%r108, %r2, %r63, %r1;
	mad.lo.s32 	%r107, %r63, %r109, %r1;
	neg.s32 	%r106, %r23;
	add.s32 	%r109, %r109, %r23;
$L__BB1_29:
	.pragma "nounroll";
	mul.wide.s32 	%rd39, %r108, 4;
	add.s64 	%rd40, %rd2, %rd39;
	ld.global.nc.f32 	%f1, [%rd40];
	setp.neu.f32 	%p18, %f1, 0f00000000;
	abs.f32 	%f6, %f1;
	setp.num.f32 	%p19, %f6, %f6;
	and.pred  	%p20, %p18, %p19;
	@%p20 bra 	$L__BB1_31;
	mul.wide.s32 	%rd41, %r107, 4;
	add.s64 	%rd42, %rd1, %rd41;
	mov.b32 	%r80, 0;
	st.global.u32 	[%rd42], %r80;
	bra.uni 	$L__BB1_32;
$L__BB1_31:
	mul.wide.s32 	%rd43, %r107, 4;
	add.s64 	%rd44, %rd2, %rd43;
	ld.global.nc.f32 	%f8, [%rd44];
	div.rn.f32 	%f9, %f8, %f1;
	fma.rn.f32 	%f10, %f9, 0f42C80000, 0fC2C80000;
	add.s64 	%rd45, %rd1, %rd43;
	st.global.f32 	[%rd45], %f10;
$L__BB1_32:
	add.s32 	%r108, %r108, %r63;
	add.s32 	%r107, %r107, %r63;
	add.s32 	%r106, %r106, 1;
	setp.ne.s32 	%p21, %r106, 0;
	@%p21 bra 	$L__BB1_29;
$L__BB1_33:
	sub.s32 	%r81, %r2, %r64;
	add.s32 	%r82, %r81, %r65;
	setp.gt.u32 	%p22, %r82, -4;
	@%p22 bra 	$L__BB1_48;
	sub.s32 	%r83, %r109, %r65;
	mad.lo.s32 	%r116, %r63, %r83, %r1;
	shl.b32 	%r36, %r63, 2;
	mul.lo.s32 	%r84, %r109, %r63;
	add.s32 	%r85, %r84, %r63;
	add.s32 	%r115, %r1, %r85;
	add.s32 	%r86, %r109, 2;
	mad.lo.s32 	%r114, %r63, %r86, %r1;
	add.s32 	%r87, %r109, 3;
	mad.lo.s32 	%r113, %r63, %r87, %r1;
	add.s32 	%r112, %r1, %r84;
	mul.wide.s32 	%rd5, %r63, 4;
$L__BB1_35:
	mul.wide.s32 	%rd46, %r112, 4;
	add.s64 	%rd3, %rd2, %rd46;
	mul.wide.s32 	%rd47, %r116, 4;
	add.s64 	%rd4, %rd2, %rd47;
	ld.global.nc.f32 	%f2, [%rd4];
	setp.neu.f32 	%p23, %f2, 0f00000000;
	abs.f32 	%f11, %f2;
	setp.num.f32 	%p24, %f11, %f11;
	and.pred  	%p25, %p23, %p24;
	@%p25 bra 	$L__BB1_37;
	add.s64 	%rd49, %rd1, %rd46;
	mov.b32 	%r88, 0;
	st.global.u32 	[%rd49], %r88;
	bra.uni 	$L__BB1_38;
$L__BB1_37:
	ld.global.nc.f32 	%f13, [%rd3];
	div.rn.f32 	%f14, %f13, %f2;
	fma.rn.f32 	%f15, %f14, 0f42C80000, 0fC2C80000;
	add.s64 	%rd51, %rd1, %rd46;
	st.global.f32 	[%rd51], %f15;
$L__BB1_38:
	add.s64 	%rd6, %rd3, %rd5;
	add.s64 	%rd7, %rd4, %rd5;
	ld.global.nc.f32 	%f3, [%rd7];
	setp.neu.f32 	%p26, %f3, 0f00000000;
	abs.f32 	%f16, %f3;
	setp.num.f32 	%p27, %f16, %f16;
	and.pred  	%p28, %p26, %p27;
	@%p28 bra 	$L__BB1_40;
	mul.wide.s32 	%rd52, %r115, 4;
	add.s64 	%rd53, %rd1, %rd52;
	mov.b32 	%r89, 0;
	st.global.u32 	[%rd53], %r89;
	bra.uni 	$L__BB1_41;
$L__BB1_40:
	ld.global.nc.f32 	%f18, [%rd6];
	div.rn.f32 	%f19, %f18, %f3;
	fma.rn.f32 	%f20, %f19, 0f42C80000, 0fC2C80000;
	mul.wide.s32 	%rd54, %r115, 4;
	add.s64 	%rd55, %rd1, %rd54;
	st.global.f32 	[%rd55], %f20;
$L__BB1_41:
	add.s64 	%rd8, %rd6, %rd5;
	add.s64 	%rd9, %rd7, %rd5;
	ld.global.nc.f32 	%f4, [%rd9];
	setp.neu.f32 	%p29, %f4, 0f00000000;
	abs.f32 	%f21, %f4;
	setp.num.f32 	%p30, %f21, %f21;
	and.pred  	%p31, %p29, %p30;
	@%p31 bra 	$L__BB1_43;
	mul.wide.s32 	%rd56, %r114, 4;
	add.s64 	%rd57, %rd1, %rd56;
	mov.b32 	%r90, 0;
	st.global.u32 	[%rd57], %r90;
	bra.uni 	$L__BB1_44;
$L__BB1_43:
	ld.global.nc.f32 	%f23, [%rd8];
	div.rn.f32 	%f24, %f23, %f4;
	fma.rn.f32 	%f25, %f24, 0f42C80000, 0fC2C80000;
	mul.wide.s32 	%rd58, %r114, 4;
	add.s64 	%rd59, %rd1, %rd58;
	st.global.f32 	[%rd59], %f25;
$L__BB1_44:
	add.s64 	%rd10, %rd8, %rd5;
	add.s64 	%rd60, %rd9, %rd5;
	ld.global.nc.f32 	%f5, [%rd60];
	setp.neu.f32 	%p32, %f5, 0f00000000;
	abs.f32 	%f26, %f5;
	setp.num.f32 	%p33, %f26, %f26;
	and.pred  	%p34, %p32, %p33;
	@%p34 bra 	$L__BB1_46;
	mul.wide.s32 	%rd61, %r113, 4;
	add.s64 	%rd62, %rd1, %rd61;
	mov.b32 	%r91, 0;
	st.global.u32 	[%rd62], %r91;
	bra.uni 	$L__BB1_47;
$L__BB1_46:
	ld.global.nc.f32 	%f28, [%rd10];
	div.rn.f32 	%f29, %f28, %f5;
	fma.rn.f32 	%f30, %f29, 0f42C80000, 0fC2C80000;
	mul.wide.s32 	%rd63, %r113, 4;
	add.s64 	%rd64, %rd1, %rd63;
	st.global.f32 	[%rd64], %f30;
$L__BB1_47:
	add.s32 	%r109, %r109, 4;
	add.s32 	%r116, %r116, %r36;
	add.s32 	%r115, %r115, %r36;
	add.s32 	%r114, %r114, %r36;
	add.s32 	%r113, %r113, %r36;
	add.s32 	%r112, %r112, %r36;
	setp.lt.s32 	%p35, %r109, %r64;
	@%p35 bra 	$L__BB1_35;
$L__BB1_48:
	ret;

}


// ===== COMPILED SASS (sm_100) =====

	.target	sm_100

	.elftype	@"ET_EXEC"


//--------------------- .note.nv.tkinfo           --------------------------
	.section	.note.nv.tkinfo,"",@"SHT_NOTE"
	.sectionflags	@"SHF_NOTE_NV_TKINFO"
	.tkinfo
        /*0018*/ 	.word	0x00000002
        /*0030*/ 	.string	""
        /*0030*/ 	.string	"ptxas"
        /*0030*/ 	.string	"Cuda compilation tools, release 13.0, V13.0.88"
        /*0030*/ 	.string	"Build cuda_13.0.r13.0/compiler.36424714_0"
        /*0030*/ 	.string	"-arch sm_100 -m 64 "



//--------------------- .note.nv.cuinfo           --------------------------
	.section	.note.nv.cuinfo,"",@"SHT_NOTE"
	.sectionflags	@"SHF_NOTE_NV_CUINFO"
        /*0018*/ 	.short	0x0002
        /*001a*/ 	.short	0x0064
        /*001c*/ 	.short	0x0082
	.zero		2


//--------------------- .nv.info                  --------------------------
	.section	.nv.info,"",@"SHT_CUDA_INFO"
	.align	4


	//----- nvinfo : EIATTR_REGCOUNT
	.align		4
        /*0000*/ 	.byte	0x04, 0x2f
        /*0002*/ 	.short	(.L_1 - .L_0)
	.align		4
.L_0:
        /*0004*/ 	.word	index@(roc_batch_f32)
        /*0008*/ 	.word	0x00000015


	//----- nvinfo : EIATTR_FRAME_SIZE
	.align		4
.L_1:
        /*000c*/ 	.byte	0x04, 0x11
        /*000e*/ 	.short	(.L_3 - .L_2)
	.align		4
.L_2:
        /*0010*/ 	.word	index@($__internal_1_$__cuda_sm3x_div_rn_noftz_f32_slowpath)
        /*0014*/ 	.word	0x00000000


	//----- nvinfo : EIATTR_FRAME_SIZE
	.align		4
.L_3:
        /*0018*/ 	.byte	0x04, 0x11
        /*001a*/ 	.short	(.L_5 - .L_4)
	.align		4
.L_4:
        /*001c*/ 	.word	index@(roc_batch_f32)
        /*0020*/ 	.word	0x00000000


	//----- nvinfo : EIATTR_REGCOUNT
	.align		4
.L_5:
        /*0024*/ 	.byte	0x04, 0x2f
        /*0026*/ 	.short	(.L_7 - .L_6)
	.align		4
.L_6:
        /*0028*/ 	.word	index@(roc_many_series_one_param_f32)
        /*002c*/ 	.word	0x00000020


	//----- nvinfo : EIATTR_FRAME_SIZE
	.align		4
.L_7:
        /*0030*/ 	.byte	0x04, 0x11
        /*0032*/ 	.short	(.L_9 - .L_8)
	.align		4
.L_8:
        /*0034*/ 	.word	index@($__internal_0_$__cuda_sm3x_div_rn_noftz_f32_slowpath)
        /*0038*/ 	.word	0x00000000


	//----- nvinfo : EIATTR_FRAME_SIZE
	.align		4
.L_9:
        /*003c*/ 	.byte	0x04, 0x11
        /*003e*/ 	.short	(.L_11 - .L_10)
	.align		4
.L_10:
        /*0040*/ 	.word	index@(roc_many_series_one_param_f32)
        /*0044*/ 	.word	0x00000000


	//----- nvinfo : EIATTR_MIN_STACK_SIZE
	.align		4
.L_11:
        /*0048*/ 	.byte	0x04, 0x12
        /*004a*/ 	.short	(.L_13 - .L_12)
	.align		4
.L_12:
        /*004c*/ 	.word	index@(roc_many_series_one_param_f32)
        /*0050*/ 	.word	0x00000000


	//----- nvinfo : EIATTR_MIN_STACK_SIZE
	.align		4
.L_13:
        /*0054*/ 	.byte	0x04, 0x12
        /*0056*/ 	.short	(.L_15 - .L_14)
	.align		4
.L_14:
        /*0058*/ 	.word	index@(roc_batch_f32)
        /*005c*/ 	.word	0x00000000
.L_15:


//--------------------- .nv.compat                --------------------------
	.section	.nv.compat,"",@"SHT_CUDA_COMPAT_INFO"
	.align	4
        /*0000*/ 	.byte	0x02, 0x09, 0x00, 0x00, 0x02, 0x02, 0x01, 0x00, 0x02, 0x05, 0x05, 0x00, 0x03, 0x07, 0x01, 0x01
        /*0010*/ 	.byte	0x02, 0x03, 0x00, 0x00, 0x02, 0x06, 0x01, 0x00, 0x04, 0x0b, 0x08, 0x00, 0x01, 0x00, 0x00, 0x00
        /*0020*/ 	.byte	0x00, 0x00, 0x00, 0x00


//--------------------- .nv.info.roc_many_series_one_param_f32 --------------------------
	.section	.nv.info.roc_many_series_one_param_f32,"",@"SHT_CUDA_INFO"
	.sectionflags	@""
	.align	4


	//----- nvinfo : EIATTR_CUDA_API_VERSION
	.align		4
        /*0000*/ 	.byte	0x04, 0x37
        /*0002*/ 	.short	(.L_17 - .L_16)
.L_16:
        /*0004*/ 	.word	0x00000082


	//----- nvinfo : EIATTR_KPARAM_INFO
	.align		4
.L_17:
        /*0008*/ 	.byte	0x04, 0x17
        /*000a*/ 	.short	(.L_19 - .L_18)
.L_18:
        /*000c*/ 	.word	0x00000000
        /*0010*/ 	.short	0x0005
        /*0012*/ 	.short	0x0020
        /*0014*/ 	.byte	0x00, 0xf5, 0x21, 0x00


	//----- nvinfo : EIATTR_KPARAM_INFO
	.align		4
.L_19:
        /*0018*/ 	.byte	0x04, 0x17
        /*001a*/ 	.short	(.L_21 - .L_20)
.L_20:
        /*001c*/ 	.word	0x00000000
        /*0020*/ 	.short	0x0004
        /*0022*/ 	.short	0x0018
        /*0024*/ 	.byte	0x00, 0xf0, 0x11, 0x00


	//----- nvinfo : EIATTR_KPARAM_INFO
	.align		4
.L_21:
        /*0028*/ 	.byte	0x04, 0x17
        /*002a*/ 	.short	(.L_23 - .L_22)
.L_22:
        /*002c*/ 	.word	0x00000000
        /*0030*/ 	.short	0x0003
        /*0032*/ 	.short	0x0014
        /*0034*/ 	.byte	0x00, 0xf0, 0x11, 0x00


	//----- nvinfo : EIATTR_KPARAM_INFO
	.align		4
.L_23:
        /*0038*/ 	.byte	0x04, 0x17
        /*003a*/ 	.short	(.L_25 - .L_24)
.L_24:
        /*003c*/ 	.word	0x00000000
        /*0040*/ 	.short	0x0002
        /*0042*/ 	.short	0x0010
        /*0044*/ 	.byte	0x00, 0xf0, 0x11, 0x00


	//----- nvinfo : EIATTR_KPARAM_INFO
	.align		4
.L_25:
        /*0048*/ 	.byte	0x04, 0x17
        /*004a*/ 	.short	(.L_27 - .L_26)
.L_26:
        /*004c*/ 	.word	0x00000000
        /*0050*/ 	.short	0x0001
        /*0052*/ 	.short	0x0008
        /*0054*/ 	.byte	0x00, 0xf5, 0x21, 0x00


	//----- nvinfo : EIATTR_KPARAM_INFO
	.align		4
.L_27:
        /*0058*/ 	.byte	0x04, 0x17
        /*005a*/ 	.short	(.L_29 - .L_28)
.L_28:
        /*005c*/ 	.word	0x00000000
        /*0060*/ 	.short	0x0000
        /*0062*/ 	.short	0x0000
        /*0064*/ 	.byte	0x00, 0xf5, 0x21, 0x00


	//----- nvinfo : EIATTR_SPARSE_MMA_MASK
	.align		4
.L_29:
        /*0068*/ 	.byte	0x03, 0x50
        /*006a*/ 	.short	0x0000


	//----- nvinfo : EIATTR_MAXREG_COUNT
	.align		4
        /*006c*/ 	.byte	0x03, 0x1b
        /*006e*/ 	.short	0x00ff


	//----- nvinfo : EIATTR_MERCURY_ISA_VERSION
	.align		4
        /*0070*/ 	.byte	0x03, 0x5f
        /*0072*/ 	.short	0x0101


	//----- nvinfo : EIATTR_VRC_CTA_INIT_COUNT
	.align		4
        /*0074*/ 	.byte	0x02, 0x4a
	.zero		1
	.zero		1


	//----- nvinfo : EIATTR_EXIT_INSTR_OFFSETS
	.align		4
        /*0078*/ 	.byte	0x04, 0x1c
        /*007a*/ 	.short	(.L_31 - .L_30)


	//   ....[0]....
.L_30:
        /*007c*/ 	.word	0x000000a0


	//   ....[1]....
        /*0080*/ 	.word	0x00000150


	//   ....[2]....
        /*0084*/ 	.word	0x00000360


	//   ....[3]....
        /*0088*/ 	.word	0x00000480


	//   ....[4]....
        /*008c*/ 	.word	0x00000550


	//   ....[5]....
        /*0090*/ 	.word	0x000005b0


	//   ....[6]....
        /*0094*/ 	.word	0x00000aa0


	//   ....[7]....
        /*0098*/ 	.word	0x00000dd0


	//   ....[8]....
        /*009c*/ 	.word	0x000016d0


	//----- nvinfo : EIATTR_CRS_STACK_SIZE
	.align		4
.L_31:
        /*00a0*/ 	.byte	0x04, 0x1e
        /*00a2*/ 	.short	(.L_33 - .L_32)
.L_32:
        /*00a4*/ 	.word	0x00000000


	//----- nvinfo : EIATTR_CBANK_PARAM_SIZE
	.align		4
.L_33:
        /*00a8*/ 	.byte	0x03, 0x19
        /*00aa*/ 	.short	0x0028


	//----- nvinfo : EIATTR_PARAM_CBANK
	.align		4
        /*00ac*/ 	.byte	0x04, 0x0a
        /*00ae*/ 	.short	(.L_35 - .L_34)
	.align		4
.L_34:
        /*00b0*/ 	.word	index@(.nv.constant0.roc_many_series_one_param_f32)
        /*00b4*/ 	.short	0x0380
        /*00b6*/ 	.short	0x0028


	//----- nvinfo : EIATTR_SW_WAR
	.align		4
.L_35:
        /*00b8*/ 	.byte	0x04, 0x36
        /*00ba*/ 	.short	(.L_37 - .L_36)
.L_36:
        /*00bc*/ 	.word	0x00000008
.L_37:


//--------------------- .nv.info.roc_batch_f32    --------------------------
	.section	.nv.info.roc_batch_f32,"",@"SHT_CUDA_INFO"
	.sectionflags	@""
	.align	4


	//----- nvinfo : EIATTR_CUDA_API_VERSION
	.align		4
        /*0000*/ 	.byte	0x04, 0x37
        /*0002*/ 	.short	(.L_39 - .L_38)
.L_38:
        /*0004*/ 	.word	0x00000082


	//----- nvinfo : EIATTR_KPARAM_INFO
	.align		4
.L_39:
        /*0008*/ 	.byte	0x04, 0x17
        /*000a*/ 	.short	(.L_41 - .L_40)
.L_40:
        /*000c*/ 	.word	0x00000000
        /*0010*/ 	.short	0x0005
        /*0012*/ 	.short	0x0020
        /*0014*/ 	.byte	0x00, 0xf5, 0x21, 0x00


	//----- nvinfo : EIATTR_KPARAM_INFO
	.align		4
.L_41:
        /*0018*/ 	.byte	0x04, 0x17
        /*001a*/ 	.short	(.L_43 - .L_42)
.L_42:
        /*001c*/ 	.word	0x00000000
        /*0020*/ 	.short	0x0004
        /*0022*/ 	.short	0x0018
        /*0024*/ 	.byte	0x00, 0xf0, 0x11, 0x00


	//----- nvinfo : EIATTR_KPARAM_INFO
	.align		4
.L_43:
        /*0028*/ 	.byte	0x04, 0x17
        /*002a*/ 	.short	(.L_45 - .L_44)
.L_44:
        /*002c*/ 	.word	0x00000000
        /*0030*/ 	.short	0x0003
        /*0032*/ 	.short	0x0014
        /*0034*/ 	.byte	0x00, 0xf0, 0x11, 0x00


	//----- nvinfo : EIATTR_KPARAM_INFO
	.align		4
.L_45:
        /*0038*/ 	.byte	0x04, 0x17
        /*003a*/ 	.short	(.L_47 - .L_46)
.L_46:
        /*003c*/ 	.word	0x00000000
        /*0040*/ 	.short	0x0002
        /*0042*/ 	.short	0x0010
        /*0044*/ 	.byte	0x00, 0xf0, 0x11, 0x00


	//----- nvinfo : EIATTR_KPARAM_INFO
	.align		4
.L_47:
        /*0048*/ 	.byte	0x04, 0x17
        /*004a*/ 	.short	(.L_49 - .L_48)
.L_48:
        /*004c*/ 	.word	0x00000000
        /*0050*/ 	.short	0x0001
        /*0052*/ 	.short	0x0008
        /*0054*/ 	.byte	0x00, 0xf5, 0x21, 0x00


	//----- nvinfo : EIATTR_KPARAM_INFO
	.align		4
.L_49:
        /*0058*/ 	.byte	0x04, 0x17
        /*005a*/ 	.short	(.L_51 - .L_50)
.L_50:
        /*005c*/ 	.word	0x00000000
        /*0060*/ 	.short	0x0000
        /*0062*/ 	.short	0x0000
        /*0064*/ 	.byte	0x00, 0xf5, 0x21, 0x00


	//----- nvinfo : EIATTR_SPARSE_MMA_MASK
	.align		4
.L_51:
        /*0068*/ 	.byte	0x03, 0x50
        /*006a*/ 	.short	0x0000


	//----- nvinfo : EIATTR_MAXREG_COUNT
	.align		4
        /*006c*/ 	.byte	0x03, 0x1b
        /*006e*/ 	.short	0x00ff


	//----- nvinfo : EIATTR_NUM_BARRIERS
	.align		4
        /*0070*/ 	.byte	0x02, 0x4c
        /*0072*/ 	.byte	0x01
	.zero		1


	//----- nvinfo : EIATTR_MERCURY_ISA_VERSION
	.align		4
        /*0074*/ 	.byte	0x03, 0x5f
        /*0076*/ 	.short	0x0101


	//----- nvinfo : EIATTR_VRC_CTA_INIT_COUNT
	.align		4
        /*0078*/ 	.byte	0x02, 0x4a
	.zero		1
	.zero		1


	//----- nvinfo : EIATTR_EXIT_INSTR_OFFSETS
	.align		4
        /*007c*/ 	.byte	0x04, 0x1c
        /*007e*/ 	.short	(.L_53 - .L_52)


	//   ....[0]....
.L_52:
        /*0080*/ 	.word	0x00000040


	//   ....[1]....
        /*0084*/ 	.word	0x00000190


	//   ....[2]....
        /*0088*/ 	.word	0x000001e0


	//   ....[3]....
        /*008c*/ 	.word	0x00000230


	//   ....[4]....
        /*0090*/ 	.word	0x000004d0


	//----- nvinfo : EIATTR_CRS_STACK_SIZE
	.align		4
.L_53:
        /*0094*/ 	.byte	0x04, 0x1e
        /*0096*/ 	.short	(.L_55 - .L_54)
.L_54:
        /*0098*/ 	.word	0x00000000


	//----- nvinfo : EIATTR_CBANK_PARAM_SIZE
	.align		4
.L_55:
        /*009c*/ 	.byte	0x03, 0x19
        /*009e*/ 	.short	0x0028


	//----- nvinfo : EIATTR_PARAM_CBANK
	.align		4
        /*00a0*/ 	.byte	0x04, 0x0a
        /*00a2*/ 	.short	(.L_57 - .L_56)
	.align		4
.L_56:
        /*00a4*/ 	.word	index@(.nv.constant0.roc_batch_f32)
        /*00a8*/ 	.short	0x0380
        /*00aa*/ 	.short	0x0028


	//----- nvinfo : EIATTR_SW_WAR
	.align		4
.L_57:
        /*00ac*/ 	.byte	0x04, 0x36
        /*00ae*/ 	.short	(.L_59 - .L_58)
.L_58:
        /*00b0*/ 	.word	0x00000008
.L_59:


//--------------------- .nv.callgraph             --------------------------
	.section	.nv.callgraph,"",@"SHT_CUDA_CALLGRAPH"
	.align	4
	.sectionentsize	8
	.align		4
        /*0000*/ 	.word	0x00000000
	.align		4
        /*0004*/ 	.word	0xffffffff
	.align		4
        /*0008*/ 	.word	0x00000000
	.align		4
        /*000c*/ 	.word	0xfffffffe
	.align		4
        /*0010*/ 	.word	0x00000000
	.align		4
        /*0014*/ 	.word	0xfffffffd
	.align		4
        /*0018*/ 	.word	0x00000000
	.align		4
        /*001c*/ 	.word	0xfffffffc


//--------------------- .text.roc_many_series_one_param_f32 --------------------------
	.section	.text.roc_many_series_one_param_f32,"ax",@progbits
	.align	128
        .global         roc_many_series_one_param_f32
        .type           roc_many_series_one_param_f32,@function
        .size           roc_many_series_one_param_f32,(.L_x_68 - roc_many_series_one_param_f32)
        .other          roc_many_series_one_param_f32,@"STO_CUDA_ENTRY STV_DEFAULT"
roc_many_series_one_param_f32:
.text.roc_many_series_one_param_f32:
[----:B------:R-:W-:Y:S01]  /*0000*/  LDC R1, c[0x0][0x37c] ;  /* 0x0000df00ff017b82 */ /* 0x000fe20000000800 */
[----:B------:R-:W0:Y:S07]  /*0010*/  S2R R0, SR_TID.X ;  /* 0x0000000000007919 */ /* 0x000e2e0000002100 */
[----:B------:R-:W0:Y:S01]  /*0020*/  S2UR UR4, SR_CTAID.X ;  /* 0x00000000000479c3 */ /* 0x000e220000002500 */
[----:B------:R-:W1:Y:S07]  /*0030*/  LDCU UR5, c[0x0][0x390] ;  /* 0x00007200ff0577ac */ /* 0x000e6e0008000800 */
[----:B------:R-:W0:Y:S08]  /*0040*/  LDC R25, c[0x0][0x360] ;  /* 0x0000d800ff197b82 */ /* 0x000e300000000800 */
[----:B------:R-:W2:Y:S01]  /*0050*/  LDC R3, c[0x0][0x398] ;  /* 0x0000e600ff037b82 */ /* 0x000ea20000000800 */
[----:B0-----:R-:W-:Y:S01]  /*0060*/  IMAD R25, R25, UR4, R0 ;  /* 0x0000000419197c24 */ /* 0x001fe2000f8e0200 */
[----:B-1----:R-:W-:-:S02]  /*0070*/  MOV R0, UR5 ;  /* 0x0000000500007c02 */ /* 0x002fc40008000f00 */
[----:B--2---:R-:W-:-:S04]  /*0080*/  ISETP.GE.AND P0, PT, R3, 0x1, PT ;  /* 0x000000010300780c */ /* 0x004fc80003f06270 */
[----:B------:R-:W-:-:S13]  /*0090*/  ISETP.GE.OR P0, PT, R25, R0, !P0 ;  /* 0x000000001900720c */ /* 0x000fda0004706670 */
[----:B------:R-:W-:Y:S05]  /*00a0*/  @P0 EXIT ;  /* 0x000000000000094d */ /* 0x000fea0003800000 */
[----:B------:R-:W0:Y:S01]  /*00b0*/  LDC.64 R12, c[0x0][0x388] ;  /* 0x0000e200ff0c7b82 */ /* 0x000e220000000a00 */
[----:B------:R-:W1:Y:S01]  /*00c0*/  LDCU.64 UR4, c[0x0][0x358] ;  /* 0x00006b00ff0477ac */ /* 0x000e620008000a00 */
[----:B------:R-:W2:Y:S06]  /*00d0*/  LDCU UR7, c[0x0][0x390] ;  /* 0x00007200ff0777ac */ /* 0x000eac0008000800 */
[----:B------:R-:W3:Y:S01]  /*00e0*/  LDC R7, c[0x0][0x394] ;  /* 0x0000e500ff077b82 */ /* 0x000ee20000000800 */
[----:B0-----:R-:W-:-:S06]  /*00f0*/  IMAD.WIDE R12, R25, 0x4, R12 ;  /* 0x00000004190c7825 */ /* 0x001fcc00078e020c */
[----:B-1----:R-:W4:Y:S02]  /*0100*/  LDG.E.CONSTANT R12, desc[UR4][R12.64] ;  /* 0x000000040c0c7981 */ /* 0x002f24000c1e9900 */
[C---:B----4-:R-:W-:Y:S02]  /*0110*/  ISETP.GT.AND P1, PT, R12.reuse, -0x1, PT ;  /* 0xffffffff0c00780c */ /* 0x050fe40003f24270 */
[----:B---3--:R-:W-:-:S13]  /*0120*/  ISETP.GE.AND P0, PT, R12, R7, PT ;  /* 0x000000070c00720c */ /* 0x008fda0003f06270 */
[----:B--2---:R-:W-:Y:S05]  /*0130*/  @!P0 BRA P1, `(.L_x_0) ;  /* 0x0000000400208947 */ /* 0x004fea0000800000 */
[----:B------:R-:W-:-:S13]  /*0140*/  ISETP.GE.AND P0, PT, R7, 0x1, PT ;  /* 0x000000010700780c */ /* 0x000fda0003f06270 */
[----:B------:R-:W-:Y:S05]  /*0150*/  @!P0 EXIT ;  /* 0x000000000000894d */ /* 0x000fea0003800000 */
[C---:B------:R-:W-:Y:S01]  /*0160*/  ISETP.GE.U32.AND P0, PT, R7.reuse, 0x8, PT ;  /* 0x000000080700780c */ /* 0x040fe20003f06070 */
[----:B------:R-:W-:Y:S01]  /*0170*/  IMAD.MOV.U32 R2, RZ, RZ, RZ ;  /* 0x000000ffff027224 */ /* 0x000fe200078e00ff */
[----:B------:R-:W-:-:S04]  /*0180*/  LOP3.LUT R22, R7, 0x7, RZ, 0xc0, !PT ;  /* 0x0000000707167812 */ /* 0x000fc800078ec0ff */
[----:B------:R-:W-:-:S07]  /*0190*/  ISETP.NE.AND P1, PT, R22, RZ, PT ;  /* 0x000000ff1600720c */ /* 0x000fce0003f25270 */
[----:B------:R-:W-:Y:S06]  /*01a0*/  @!P0 BRA `(.L_x_1) ;  /* 0x00000000006c8947 */ /* 0x000fec0003800000 */
[----:B------:R-:W0:Y:S01]  /*01b0*/  LDC.64 R4, c[0x0][0x3a0] ;  /* 0x0000e800ff047b82 */ /* 0x000e220000000a00 */
[----:B------:R-:W-:Y:S01]  /*01c0*/  LOP3.LUT R2, R7, 0x7ffffff8, RZ, 0xc0, !PT ;  /* 0x7ffffff807027812 */ /* 0x000fe200078ec0ff */
[----:B------:R-:W-:Y:S01]  /*01d0*/  IMAD.MOV.U32 R27, RZ, RZ, 0x7fc00000 ;  /* 0x7fc00000ff1b7424 */ /* 0x000fe200078e00ff */
[----:B------:R-:W-:Y:S01]  /*01e0*/  MOV R23, R25 ;  /* 0x0000001900177202 */ /* 0x000fe20000000f00 */
[----:B------:R-:W1:Y:S01]  /*01f0*/  LDCU UR6, c[0x0][0x390] ;  /* 0x00007200ff0677ac */ /* 0x000e620008000800 */
[----:B------:R-:W-:-:S07]  /*0200*/  IADD3 R3, PT, PT, -R2, RZ, RZ ;  /* 0x000000ff02037210 */ /* 0x000fce0007ffe1ff */
.L_x_2:
[----:B0-2---:R-:W-:Y:S01]  /*0210*/  IMAD.WIDE R14, R23, 0x4, R4 ;  /* 0x00000004170e7825 */ /* 0x005fe200078e0204 */
[----:B------:R-:W-:-:S03]  /*0220*/  IADD3 R3, PT, PT, R3, 0x8, RZ ;  /* 0x0000000803037810 */ /* 0x000fc60007ffe0ff */
[----:B-1----:R-:W-:Y:S01]  /*0230*/  IMAD.U32 R0, RZ, RZ, UR6 ;  /* 0x00000006ff007e24 */ /* 0x002fe2000f8e00ff */
[----:B------:R2:W-:Y:S01]  /*0240*/  STG.E desc[UR4][R14.64], R27 ;  /* 0x0000001b0e007986 */ /* 0x0005e2000c101904 */
[----:B------:R-:W-:Y:S02]  /*0250*/  ISETP.NE.AND P0, PT, R3, RZ, PT ;  /* 0x000000ff0300720c */ /* 0x000fe40003f05270 */
[----:B------:R-:W-:-:S04]  /*0260*/  IMAD.WIDE R16, R0, 0x4, R14 ;  /* 0x0000000400107825 */ /* 0x000fc800078e020e */
[C---:B------:R-:W-:Y:S01]  /*0270*/  IMAD R23, R0.reuse, 0x8, R23 ;  /* 0x0000000800177824 */ /* 0x040fe200078e0217 */
[----:B------:R2:W-:Y:S01]  /*0280*/  STG.E desc[UR4][R16.64], R27 ;  /* 0x0000001b10007986 */ /* 0x0005e2000c101904 */
[----:B------:R-:W-:-:S05]  /*0290*/  IMAD.WIDE R18, R0, 0x4, R16 ;  /* 0x0000000400127825 */ /* 0x000fca00078e0210 */
        /* <DEDUP_REMOVED lines=11> */
[----:B------:R-:W-:Y:S05]  /*0350*/  @P0 BRA `(.L_x_2) ;  /* 0xfffffffc00ac0947 */ /* 0x000fea000383ffff */
.L_x_1:
[----:B------:R-:W-:Y:S05]  /*0360*/  @!P1 EXIT ;  /* 0x000000000000994d */ /* 0x000fea0003800000 */
[----:B--2---:R-:W0:Y:S01]  /*0370*/  LDC R12, c[0x0][0x394] ;  /* 0x0000e500ff0c7b82 */ /* 0x004e220000000800 */
[----:B------:R-:W-:Y:S02]  /*0380*/  ISETP.GE.U32.AND P0, PT, R22, 0x4, PT ;  /* 0x000000041600780c */ /* 0x000fe40003f06070 */
[----:B0-----:R-:W-:-:S04]  /*0390*/  LOP3.LUT R13, R12, 0x3, RZ, 0xc0, !PT ;  /* 0x000000030c0d7812 */ /* 0x001fc800078ec0ff */
[----:B------:R-:W-:-:S07]  /*03a0*/  ISETP.NE.AND P1, PT, R13, RZ, PT ;  /* 0x000000ff0d00720c */ /* 0x000fce0003f25270 */
[----:B------:R-:W-:Y:S06]  /*03b0*/  @!P0 BRA `(.L_x_3) ;  /* 0x0000000000308947 */ /* 0x000fec0003800000 */
[----:B------:R-:W0:Y:S01]  /*03c0*/  LDC.64 R4, c[0x0][0x3a0] ;  /* 0x0000e800ff047b82 */ /* 0x000e220000000a00 */
[C---:B------:R-:W-:Y:S02]  /*03d0*/  IMAD R3, R2.reuse, R0, R25 ;  /* 0x0000000002037224 */ /* 0x040fe400078e0219 */
[----:B------:R-:W-:Y:S02]  /*03e0*/  VIADD R2, R2, 0x4 ;  /* 0x0000000402027836 */ /* 0x000fe40000000000 */
[----:B0-----:R-:W-:Y:S01]  /*03f0*/  IMAD.WIDE R4, R3, 0x4, R4 ;  /* 0x0000000403047825 */ /* 0x001fe200078e0204 */
[----:B------:R-:W-:-:S03]  /*0400*/  MOV R3, 0x7fc00000 ;  /* 0x7fc0000000037802 */ /* 0x000fc60000000f00 */
[C---:B------:R-:W-:Y:S02]  /*0410*/  IMAD.WIDE R6, R0.reuse, 0x4, R4 ;  /* 0x0000000400067825 */ /* 0x040fe400078e0204 */
[----:B------:R0:W-:Y:S04]  /*0420*/  STG.E desc[UR4][R4.64], R3 ;  /* 0x0000000304007986 */ /* 0x0001e8000c101904 */
[----:B------:R0:W-:Y:S01]  /*0430*/  STG.E desc[UR4][R6.64], R3 ;  /* 0x0000000306007986 */ /* 0x0001e2000c101904 */
[----:B------:R-:W-:-:S05]  /*0440*/  IMAD.WIDE R8, R0, 0x4, R6 ;  /* 0x0000000400087825 */ /* 0x000fca00078e0206 */
[----:B------:R0:W-:Y:S01]  /*0450*/  STG.E desc[UR4][R8.64], R3 ;  /* 0x0000000308007986 */ /* 0x0001e2000c101904 */
[----:B------:R-:W-:-:S05]  /*0460*/  IMAD.WIDE R10, R0, 0x4, R8 ;  /* 0x00000004000a7825 */ /* 0x000fca00078e0208 */
[----:B------:R0:W-:Y:S02]  /*0470*/  STG.E desc[UR4][R10.64], R3 ;  /* 0x000000030a007986 */ /* 0x0001e4000c101904 */
.L_x_3:
[----:B------:R-:W-:Y:S05]  /*0480*/  @!P1 EXIT ;  /* 0x000000000000994d */ /* 0x000fea0003800000 */
[----:B------:R-:W-:Y:S02]  /*0490*/  ISETP.NE.AND P0, PT, R13, 0x1, PT ;  /* 0x000000010d00780c */ /* 0x000fe40003f05270 */
[----:B0-----:R-:W-:-:S04]  /*04a0*/  LOP3.LUT R3, R12, 0x1, RZ, 0xc0, !PT ;  /* 0x000000010c037812 */ /* 0x001fc800078ec0ff */
[----:B------:R-:W-:-:S07]  /*04b0*/  ISETP.NE.U32.AND P1, PT, R3, 0x1, PT ;  /* 0x000000010300780c */ /* 0x000fce0003f25070 */
[----:B------:R-:W-:Y:S06]  /*04c0*/  @!P0 BRA `(.L_x_4) ;  /* 0x0000000000208947 */ /* 0x000fec0003800000 */
[----:B------:R-:W0:Y:S01]  /*04d0*/  LDC.64 R4, c[0x0][0x3a0] ;  /* 0x0000e800ff047b82 */ /* 0x000e220000000a00 */
[C---:B------:R-:W-:Y:S02]  /*04e0*/  IMAD R3, R2.reuse, R0, R25 ;  /* 0x0000000002037224 */ /* 0x040fe400078e0219 */
[----:B------:R-:W-:Y:S02]  /*04f0*/  VIADD R2, R2, 0x2 ;  /* 0x0000000202027836 */ /* 0x000fe40000000000 */
[----:B0-----:R-:W-:Y:S01]  /*0500*/  IMAD.WIDE R4, R3, 0x4, R4 ;  /* 0x0000000403047825 */ /* 0x001fe200078e0204 */
[----:B------:R-:W-:-:S03]  /*0510*/  MOV R3, 0x7fc00000 ;  /* 0x7fc0000000037802 */ /* 0x000fc60000000f00 */
[----:B------:R-:W-:Y:S02]  /*0520*/  IMAD.WIDE R6, R0, 0x4, R4 ;  /* 0x0000000400067825 */ /* 0x000fe400078e0204 */
[----:B------:R0:W-:Y:S04]  /*0530*/  STG.E desc[UR4][R4.64], R3 ;  /* 0x0000000304007986 */ /* 0x0001e8000c101904 */
[----:B------:R0:W-:Y:S02]  /*0540*/  STG.E desc[UR4][R6.64], R3 ;  /* 0x0000000306007986 */ /* 0x0001e4000c101904 */
.L_x_4:
[----:B------:R-:W-:Y:S05]  /*0550*/  @P1 EXIT ;  /* 0x000000000000194d */ /* 0x000fea0003800000 */
[----:B0-----:R-:W0:Y:S01]  /*0560*/  LDC.64 R4, c[0x0][0x3a0] ;  /* 0x0000e800ff047b82 */ /* 0x001e220000000a00 */
[----:B------:R-:W-:Y:S01]  /*0570*/  IMAD R3, R2, R0, R25 ;  /* 0x0000000002037224 */ /* 0x000fe200078e0219 */
[----:B------:R-:W-:-:S03]  /*0580*/  MOV R7, 0x7fc00000 ;  /* 0x7fc0000000077802 */ /* 0x000fc60000000f00 */
[----:B0-----:R-:W-:-:S05]  /*0590*/  IMAD.WIDE R2, R3, 0x4, R4 ;  /* 0x0000000403027825 */ /* 0x001fca00078e0204 */
[----:B------:R-:W-:Y:S01]  /*05a0*/  STG.E desc[UR4][R2.64], R7 ;  /* 0x0000000702007986 */ /* 0x000fe2000c101904 */
[----:B------:R-:W-:Y:S05]  /*05b0*/  EXIT ;  /* 0x000000000000794d */ /* 0x000fea0003800000 */
.L_x_0:
[----:B------:R-:W-:Y:S01]  /*05c0*/  IMAD.IADD R4, R12, 0x1, R3 ;  /* 0x000000010c047824 */ /* 0x000fe200078e0203 */
[----:B------:R-:W-:Y:S04]  /*05d0*/  BSSY.RECONVERGENT B0, `(.L_x_5) ;  /* 0x000004a000007945 */ /* 0x000fe80003800200 */
[----:B------:R-:W-:-:S04]  /*05e0*/  VIMNMX R2, PT, PT, R4, R7, PT ;  /* 0x0000000704027248 */ /* 0x000fc80003fe0100 */
[----:B------:R-:W-:-:S13]  /*05f0*/  ISETP.GE.AND P0, PT, R2, 0x1, PT ;  /* 0x000000010200780c */ /* 0x000fda0003f06270 */
[----:B------:R-:W-:Y:S05]  /*0600*/  @!P0 BRA `(.L_x_6) ;  /* 0x0000000400188947 */ /* 0x000fea0003800000 */
[----:B------:R-:W-:Y:S01]  /*0610*/  VIMNMX.U32 R5, PT, PT, R4, R7, PT ;  /* 0x0000000704057248 */ /* 0x000fe20003fe0000 */
[----:B------:R-:W-:Y:S01]  /*0620*/  BSSY.RECONVERGENT B1, `(.L_x_7) ;  /* 0x0000020000017945 */ /* 0x000fe20003800200 */
[----:B------:R-:W-:Y:S02]  /*0630*/  HFMA2 R13, -RZ, RZ, 0, 0 ;  /* 0x00000000ff0d7431 */ /* 0x000fe400000001ff */
[C---:B------:R-:W-:Y:S02]  /*0640*/  ISETP.GE.U32.AND P0, PT, R5.reuse, 0x8, PT ;  /* 0x000000080500780c */ /* 0x040fe40003f06070 */
[----:B------:R-:W-:-:S04]  /*0650*/  LOP3.LUT R26, R5, 0x7, RZ, 0xc0, !PT ;  /* 0x00000007051a7812 */ /* 0x000fc800078ec0ff */
[----:B------:R-:W-:-:S07]  /*0660*/  ISETP.NE.AND P1, PT, R26, RZ, PT ;  /* 0x000000ff1a00720c */ /* 0x000fce0003f25270 */
[----:B------:R-:W-:Y:S06]  /*0670*/  @!P0 BRA `(.L_x_8) ;  /* 0x0000000000688947 */ /* 0x000fec0003800000 */
[----:B------:R-:W0:Y:S01]  /*0680*/  LDC R0, c[0x0][0x390] ;  /* 0x0000e400ff007b82 */ /* 0x000e220000000800 */
[----:B------:R-:W-:Y:S01]  /*0690*/  LOP3.LUT R13, R5, 0x7ffffff8, RZ, 0xc0, !PT ;  /* 0x7ffffff8050d7812 */ /* 0x000fe200078ec0ff */
[----:B------:R-:W-:Y:S01]  /*06a0*/  IMAD.MOV.U32 R27, RZ, RZ, R25 ;  /* 0x000000ffff1b7224 */ /* 0x000fe200078e0019 */
[----:B------:R-:W-:-:S03]  /*06b0*/  MOV R29, 0x7fc00000 ;  /* 0x7fc00000001d7802 */ /* 0x000fc60000000f00 */
[----:B------:R-:W-:Y:S02]  /*06c0*/  IMAD.MOV R24, RZ, RZ, -R13 ;  /* 0x000000ffff187224 */ /* 0x000fe400078e0a0d */
[----:B------:R-:W1:Y:S05]  /*06d0*/  LDC.64 R2, c[0x0][0x3a0] ;  /* 0x0000e800ff027b82 */ /* 0x000e6a0000000a00 */
.L_x_9:
[----:B-12---:R-:W-:Y:S01]  /*06e0*/  IMAD.WIDE R20, R27, 0x4, R2 ;  /* 0x000000041b147825 */ /* 0x006fe200078e0202 */
[----:B------:R-:W-:-:S03]  /*06f0*/  IADD3 R24, PT, PT, R24, 0x8, RZ ;  /* 0x0000000818187810 */ /* 0x000fc60007ffe0ff */
[C---:B0-----:R-:W-:Y:S01]  /*0700*/  IMAD R27, R0.reuse, 0x8, R27 ;  /* 0x00000008001b7824 */ /* 0x041fe200078e021b */
[----:B------:R2:W-:Y:S01]  /*0710*/  STG.E desc[UR4][R20.64], R29 ;  /* 0x0000001d14007986 */ /* 0x0005e2000c101904 */
[----:B------:R-:W-:Y:S01]  /*0720*/  IMAD.WIDE R14, R0, 0x4, R20 ;  /* 0x00000004000e7825 */ /* 0x000fe200078e0214 */
[----:B------:R-:W-:-:S04]  /*0730*/  ISETP.NE.AND P0, PT, R24, RZ, PT ;  /* 0x000000ff1800720c */ /* 0x000fc80003f05270 */
        /* <DEDUP_REMOVED lines=14> */
.L_x_8:
[----:B------:R-:W-:Y:S05]  /*0820*/  BSYNC.RECONVERGENT B1 ;  /* 0x0000000000017941 */ /* 0x000fea0003800200 */
.L_x_7:
[----:B------:R-:W-:Y:S05]  /*0830*/  @!P1 BRA `(.L_x_6) ;  /* 0x00000000008c9947 */ /* 0x000fea0003800000 */
[----:B------:R-:W-:Y:S01]  /*0840*/  ISETP.GE.U32.AND P0, PT, R26, 0x4, PT ;  /* 0x000000041a00780c */ /* 0x000fe20003f06070 */
[----:B------:R-:W-:Y:S01]  /*0850*/  BSSY.RECONVERGENT B1, `(.L_x_10) ;  /* 0x0000010000017945 */ /* 0x000fe20003800200 */
[----:B--2---:R-:W-:-:S04]  /*0860*/  LOP3.LUT R14, R5, 0x3, RZ, 0xc0, !PT ;  /* 0x00000003050e7812 */ /* 0x004fc800078ec0ff */
[----:B------:R-:W-:-:S07]  /*0870*/  ISETP.NE.AND P1, PT, R14, RZ, PT ;  /* 0x000000ff0e00720c */ /* 0x000fce0003f25270 */
[----:B------:R-:W-:Y:S06]  /*0880*/  @!P0 BRA `(.L_x_11) ;  /* 0x0000000000308947 */ /* 0x000fec0003800000 */
[----:B------:R-:W0:Y:S01]  /*0890*/  LDC.64 R2, c[0x0][0x3a0] ;  /* 0x0000e800ff027b82 */ /* 0x000e220000000a00 */
[C---:B------:R-:W-:Y:S01]  /*08a0*/  IMAD R7, R13.reuse, R0, R25 ;  /* 0x000000000d077224 */ /* 0x040fe200078e0219 */
[----:B------:R-:W-:Y:S01]  /*08b0*/  MOV R15, 0x7fc00000 ;  /* 0x7fc00000000f7802 */ /* 0x000fe20000000f00 */
[----:B------:R-:W-:Y:S02]  /*08c0*/  VIADD R13, R13, 0x4 ;  /* 0x000000040d0d7836 */ /* 0x000fe40000000000 */
[----:B0-----:R-:W-:-:S05]  /*08d0*/  IMAD.WIDE R2, R7, 0x4, R2 ;  /* 0x0000000407027825 */ /* 0x001fca00078e0202 */
[----:B------:R0:W-:Y:S01]  /*08e0*/  STG.E desc[UR4][R2.64], R15 ;  /* 0x0000000f02007986 */ /* 0x0001e2000c101904 */
[----:B------:R-:W-:-:S05]  /*08f0*/  IMAD.WIDE R6, R0, 0x4, R2 ;  /* 0x0000000400067825 */ /* 0x000fca00078e0202 */
[----:B------:R0:W-:Y:S01]  /*0900*/  STG.E desc[UR4][R6.64], R15 ;  /* 0x0000000f06007986 */ /* 0x0001e2000c101904 */
[----:B------:R-:W-:-:S05]  /*0910*/  IMAD.WIDE R8, R0, 0x4, R6 ;  /* 0x0000000400087825 */ /* 0x000fca00078e0206 */
[----:B------:R0:W-:Y:S01]  /*0920*/  STG.E desc[UR4][R8.64], R15 ;  /* 0x0000000f08007986 */ /* 0x0001e2000c101904 */
[----:B------:R-:W-:-:S05]  /*0930*/  IMAD.WIDE R10, R0, 0x4, R8 ;  /* 0x00000004000a7825 */ /* 0x000fca00078e0208 */
[----:B------:R0:W-:Y:S02]  /*0940*/  STG.E desc[UR4][R10.64], R15 ;  /* 0x0000000f0a007986 */ /* 0x0001e4000c101904 */
.L_x_11:
[----:B------:R-:W-:Y:S05]  /*0950*/  BSYNC.RECONVERGENT B1 ;  /* 0x0000000000017941 */ /* 0x000fea0003800200 */
.L_x_10:
[----:B------:R-:W-:Y:S05]  /*0960*/  @!P1 BRA `(.L_x_6) ;  /* 0x0000000000409947 */ /* 0x000fea0003800000 */
[----:B------:R-:W-:Y:S02]  /*0970*/  ISETP.NE.AND P0, PT, R14, 0x1, PT ;  /* 0x000000010e00780c */ /* 0x000fe40003f05270 */
[----:B------:R-:W-:-:S04]  /*0980*/  LOP3.LUT R5, R5, 0x1, RZ, 0xc0, !PT ;  /* 0x0000000105057812 */ /* 0x000fc800078ec0ff */
[----:B------:R-:W-:-:S07]  /*0990*/  ISETP.NE.U32.AND P1, PT, R5, 0x1, PT ;  /* 0x000000010500780c */ /* 0x000fce0003f25070 */
[----:B0-----:R-:W0:Y:S01]  /*09a0*/  @P0 LDC.64 R2, c[0x0][0x3a0] ;  /* 0x0000e800ff020b82 */ /* 0x001e220000000a00 */
[C---:B------:R-:W-:Y:S01]  /*09b0*/  @P0 IMAD R7, R13.reuse, R0, R25 ;  /* 0x000000000d070224 */ /* 0x040fe200078e0219 */
[----:B------:R-:W-:Y:S01]  /*09c0*/  @P0 IADD3 R13, PT, PT, R13, 0x2, RZ ;  /* 0x000000020d0d0810 */ /* 0x000fe20007ffe0ff */
[----:B------:R-:W-:-:S05]  /*09d0*/  @P0 IMAD.MOV.U32 R5, RZ, RZ, 0x7fc00000 ;  /* 0x7fc00000ff050424 */ /* 0x000fca00078e00ff */
[----:B------:R-:W1:Y:S01]  /*09e0*/  @!P1 LDC.64 R10, c[0x0][0x3a0] ;  /* 0x0000e800ff0a9b82 */ /* 0x000e620000000a00 */
[----:B0-----:R-:W-:-:S04]  /*09f0*/  @P0 IMAD.WIDE R6, R7, 0x4, R2 ;  /* 0x0000000407060825 */ /* 0x001fc800078e0202 */
[----:B------:R-:W-:Y:S01]  /*0a00*/  @!P1 IMAD R3, R13, R0, R25 ;  /* 0x000000000d039224 */ /* 0x000fe200078e0219 */
[----:B------:R3:W-:Y:S01]  /*0a10*/  @P0 STG.E desc[UR4][R6.64], R5 ;  /* 0x0000000506000986 */ /* 0x0007e2000c101904 */
[----:B------:R-:W-:-:S04]  /*0a20*/  @P0 IMAD.WIDE R8, R0, 0x4, R6 ;  /* 0x0000000400080825 */ /* 0x000fc800078e0206 */
[----:B-1----:R-:W-:Y:S01]  /*0a30*/  @!P1 IMAD.WIDE R2, R3, 0x4, R10 ;  /* 0x0000000403029825 */ /* 0x002fe200078e020a */
[----:B------:R-:W-:Y:S01]  /*0a40*/  @!P1 MOV R11, 0x7fc00000 ;  /* 0x7fc00000000b9802 */ /* 0x000fe20000000f00 */
[----:B------:R3:W-:Y:S04]  /*0a50*/  @P0 STG.E desc[UR4][R8.64], R5 ;  /* 0x0000000508000986 */ /* 0x0007e8000c101904 */
[----:B------:R3:W-:Y:S02]  /*0a60*/  @!P1 STG.E desc[UR4][R2.64], R11 ;  /* 0x0000000b02009986 */ /* 0x0007e4000c101904 */
.L_x_6:
[----:B------:R-:W-:Y:S05]  /*0a70*/  BSYNC.RECONVERGENT B0 ;  /* 0x0000000000007941 */ /* 0x000fea0003800200 */
.L_x_5:
[----:B0--3--:R-:W0:Y:S02]  /*0a80*/  LDC R3, c[0x0][0x394] ;  /* 0x0000e500ff037b82 */ /* 0x009e240000000800 */
[----:B0-----:R-:W-:-:S13]  /*0a90*/  ISETP.GE.AND P0, PT, R4, R3, PT ;  /* 0x000000030400720c */ /* 0x001fda0003f06270 */
[----:B------:R-:W-:Y:S05]  /*0aa0*/  @P0 EXIT ;  /* 0x000000000000094d */ /* 0x000fea0003800000 */
[----:B------:R-:W-:Y:S01]  /*0ab0*/  IMAD.IADD R2, R3, 0x1, -R4 ;  /* 0x0000000103027824 */ /* 0x000fe200078e0a04 */
[----:B------:R-:W-:Y:S04]  /*0ac0*/  BSSY.RECONVERGENT B2, `(.L_x_12) ;  /* 0x000002c000027945 */ /* 0x000fe80003800200 */
[----:B------:R-:W-:-:S13]  /*0ad0*/  LOP3.LUT P0, R5, R2, 0x3, RZ, 0xc0, !PT ;  /* 0x0000000302057812 */ /* 0x000fda000780c0ff */
[----:B------:R-:W-:Y:S05]  /*0ae0*/  @!P0 BRA `(.L_x_13) ;  /* 0x0000000000a48947 */ /* 0x000fea0003800000 */
[----:B--2---:R-:W0:Y:S01]  /*0af0*/  LDC.64 R14, c[0x0][0x3a0] ;  /* 0x0000e800ff0e7b82 */ /* 0x004e220000000a00 */
[CCC-:B------:R-:W-:Y:S01]  /*0b00*/  IMAD R7, R4.reuse, R0.reuse, R25.reuse ;  /* 0x0000000004077224 */ /* 0x1c0fe200078e0219 */
[----:B------:R-:W-:Y:S01]  /*0b10*/  IADD3 R4, PT, PT, R4, R5, RZ ;  /* 0x0000000504047210 */ /* 0x000fe20007ffe0ff */
[----:B------:R-:W-:Y:S02]  /*0b20*/  IMAD R9, R12, R0, R25 ;  /* 0x000000000c097224 */ /* 0x000fe400078e0219 */
[----:B------:R-:W-:-:S03]  /*0b30*/  IMAD.MOV R5, RZ, RZ, -R5 ;  /* 0x000000ffff057224 */ /* 0x000fc600078e0a05 */
[----:B------:R-:W1:Y:S04]  /*0b40*/  LDC.64 R16, c[0x0][0x380] ;  /* 0x0000e000ff107b82 */ /* 0x000e680000000a00 */
.L_x_18:
[----:B-12---:R-:W-:-:S05]  /*0b50*/  IMAD.WIDE R2, R9, 0x4, R16 ;  /* 0x0000000409027825 */ /* 0x006fca00078e0210 */
[----:B------:R-:W2:Y:S01]  /*0b60*/  LDG.E.CONSTANT R8, desc[UR4][R2.64] ;  /* 0x0000000402087981 */ /* 0x000ea2000c1e9900 */
[----:B------:R-:W-:Y:S01]  /*0b70*/  IADD3 R5, PT, PT, R5, 0x1, RZ ;  /* 0x0000000105057810 */ /* 0x000fe20007ffe0ff */
[----:B------:R-:W-:Y:S03]  /*0b80*/  BSSY.RECONVERGENT B3, `(.L_x_14) ;  /* 0x000001b000037945 */ /* 0x000fe60003800200 */
[----:B------:R-:W-:Y:S02]  /*0b90*/  ISETP.NE.AND P2, PT, R5, RZ, PT ;  /* 0x000000ff0500720c */ /* 0x000fe40003f45270 */
[----:B--2---:R-:W-:-:S04]  /*0ba0*/  FSETP.NAN.AND P0, PT, |R8|, |R8|, PT ;  /* 0x400000080800720b */ /* 0x004fc80003f08200 */
[----:B------:R-:W-:-:S13]  /*0bb0*/  FSETP.NEU.AND P0, PT, R8, RZ, !P0 ;  /* 0x000000ff0800720b */ /* 0x000fda000470d000 */
[----:B------:R-:W1:Y:S02]  /*0bc0*/  @!P0 LDC.64 R10, c[0x0][0x3a0] ;  /* 0x0000e800ff0a8b82 */ /* 0x000e640000000a00 */
[----:B-1----:R-:W-:-:S05]  /*0bd0*/  @!P0 IMAD.WIDE R10, R7, 0x4, R10 ;  /* 0x00000004070a8825 */ /* 0x002fca00078e020a */
[----:B------:R1:W-:Y:S01]  /*0be0*/  @!P0 STG.E desc[UR4][R10.64], RZ ;  /* 0x000000ff0a008986 */ /* 0x0003e2000c101904 */
[----:B------:R-:W-:Y:S05]  /*0bf0*/  @!P0 BRA `(.L_x_15) ;  /* 0x00000000004c8947 */ /* 0x000fea0003800000 */
[----:B------:R-:W-:-:S06]  /*0c00*/  IMAD.WIDE R2, R7, 0x4, R16 ;  /* 0x0000000407027825 */ /* 0x000fcc00078e0210 */
[----:B------:R-:W2:Y:S01]  /*0c10*/  LDG.E.CONSTANT R3, desc[UR4][R2.64] ;  /* 0x0000000402037981 */ /* 0x000ea2000c1e9900 */
[----:B------:R-:W1:Y:S01]  /*0c20*/  MUFU.RCP R0, R8 ;  /* 0x0000000800007308 */ /* 0x000e620000001000 */
[----:B------:R-:W-:Y:S01]  /*0c30*/  BSSY.RECONVERGENT B4, `(.L_x_16) ;  /* 0x000000b000047945 */ /* 0x000fe20003800200 */
[----:B-1----:R-:W-:-:S04]  /*0c40*/  FFMA R11, -R8, R0, 1 ;  /* 0x3f800000080b7423 */ /* 0x002fc80000000100 */
[----:B------:R-:W-:Y:S02]  /*0c50*/  FFMA R0, R0, R11, R0 ;  /* 0x0000000b00007223 */ /* 0x000fe40000000000 */
[----:B--2---:R-:W1:Y:S02]  /*0c60*/  FCHK P0, R3, R8 ;  /* 0x0000000803007302 */ /* 0x004e640000000000 */
[----:B------:R-:W-:-:S04]  /*0c70*/  FFMA R11, R3, R0, RZ ;  /* 0x00000000030b7223 */ /* 0x000fc800000000ff */
[----:B------:R-:W-:-:S04]  /*0c80*/  FFMA R6, -R8, R11, R3 ;  /* 0x0000000b08067223 */ /* 0x000fc80000000103 */
[----:B------:R-:W-:Y:S01]  /*0c90*/  FFMA R0, R0, R6, R11 ;  /* 0x0000000600007223 */ /* 0x000fe2000000000b */
[----:B-1----:R-:W-:Y:S06]  /*0ca0*/  @!P0 BRA `(.L_x_17) ;  /* 0x00000000000c8947 */ /* 0x002fec0003800000 */
[----:B------:R-:W-:Y:S01]  /*0cb0*/  IMAD.MOV.U32 R0, RZ, RZ, R8 ;  /* 0x000000ffff007224 */ /* 0x000fe200078e0008 */
[----:B------:R-:W-:-:S07]  /*0cc0*/  MOV R2, 0xce0 ;  /* 0x00000ce000027802 */ /* 0x000fce0000000f00 */
[----:B0-----:R-:W-:Y:S05]  /*0cd0*/  CALL.REL.NOINC `($__internal_0_$__cuda_sm3x_div_rn_noftz_f32_slowpath) ;  /* 0x0000000800807944 */ /* 0x001fea0003c00000 */
.L_x_17:
[----:B------:R-:W-:Y:S05]  /*0ce0*/  BSYNC.RECONVERGENT B4 ;  /* 0x0000000000047941 */ /* 0x000fea0003800200 */
.L_x_16:
[----:B------:R-:W-:Y:S02]  /*0cf0*/  HFMA2 R11, -RZ, RZ, 3.390625, 0 ;  /* 0x42c80000ff0b7431 */ /* 0x000fe400000001ff */
[----:B0-----:R-:W-:-:S04]  /*0d00*/  IMAD.WIDE R2, R7, 0x4, R14 ;  /* 0x0000000407027825 */ /* 0x001fc800078e020e */
[----:B------:R-:W-:-:S05]  /*0d10*/  FFMA R11, R0, R11, -100 ;  /* 0xc2c80000000b7423 */ /* 0x000fca000000000b */
[----:B------:R2:W-:Y:S02]  /*0d20*/  STG.E desc[UR4][R2.64], R11 ;  /* 0x0000000b02007986 */ /* 0x0005e4000c101904 */
.L_x_15:
[----:B------:R-:W-:Y:S05]  /*0d30*/  BSYNC.RECONVERGENT B3 ;  /* 0x0000000000037941 */ /* 0x000fea0003800200 */
.L_x_14:
[----:B------:R-:W-:-:S04]  /*0d40*/  IMAD.U32 R0, RZ, RZ, UR7 ;  /* 0x00000007ff007e24 */ /* 0x000fc8000f8e00ff */
[----:B------:R-:W-:Y:S01]  /*0d50*/  IMAD.IADD R7, R7, 0x1, R0 ;  /* 0x0000000107077824 */ /* 0x000fe200078e0200 */
[----:B------:R-:W-:Y:S01]  /*0d60*/  IADD3 R9, PT, PT, R9, R0, RZ ;  /* 0x0000000009097210 */ /* 0x000fe20007ffe0ff */
[----:B------:R-:W-:Y:S06]  /*0d70*/  @P2 BRA `(.L_x_18) ;  /* 0xfffffffc00742947 */ /* 0x000fec000383ffff */
.L_x_13:
[----:B------:R-:W-:Y:S05]  /*0d80*/  BSYNC.RECONVERGENT B2 ;  /* 0x0000000000027941 */ /* 0x000fea0003800200 */
.L_x_12:
[----:B--2---:R-:W2:Y:S01]  /*0d90*/  LDC R7, c[0x0][0x398] ;  /* 0x0000e600ff077b82 */ /* 0x004ea20000000800 */
[----:B------:R-:W2:Y:S02]  /*0da0*/  LDCU UR6, c[0x0][0x394] ;  /* 0x00007280ff0677ac */ /* 0x000ea40008000800 */
[----:B--2---:R-:W-:-:S04]  /*0db0*/  IADD3 R12, PT, PT, R7, -UR6, R12 ;  /* 0x80000006070c7c10 */ /* 0x004fc8000fffe00c */
[----:B------:R-:W-:-:S13]  /*0dc0*/  ISETP.GT.U32.AND P0, PT, R12, -0x4, PT ;  /* 0xfffffffc0c00780c */ /* 0x000fda0003f04070 */
[----:B------:R-:W-:Y:S05]  /*0dd0*/  @P0 EXIT ;  /* 0x000000000000094d */ /* 0x000fea0003800000 */
[----:B------:R-:W2:Y:S01]  /*0de0*/  LDC R5, c[0x0][0x390] ;  /* 0x0000e400ff057b82 */ /* 0x000ea20000000800 */
[C---:B------:R-:W-:Y:S01]  /*0df0*/  IADD3 R7, PT, PT, R4.reuse, -R7, RZ ;  /* 0x8000000704077210 */ /* 0x040fe20007ffe0ff */
[C---:B------:R-:W-:Y:S01]  /*0e00*/  VIADD R9, R4.reuse, 0x2 ;  /* 0x0000000204097836 */ /* 0x040fe20000000000 */
[C---:B-1----:R-:W-:Y:S01]  /*0e10*/  IADD3 R11, PT, PT, R4.reuse, 0x3, RZ ;  /* 0x00000003040b7810 */ /* 0x042fe20007ffe0ff */
[-C--:B------:R-:W-:Y:S02]  /*0e20*/  IMAD R2, R4, R0.reuse, R0 ;  /* 0x0000000004027224 */ /* 0x080fe400078e0200 */
[-CC-:B------:R-:W-:Y:S02]  /*0e30*/  IMAD R7, R7, R0.reuse, R25.reuse ;  /* 0x0000000007077224 */ /* 0x180fe400078e0219 */
[----:B------:R-:W1:Y:S01]  /*0e40*/  LDC.64 R18, c[0x0][0x3a0] ;  /* 0x0000e800ff127b82 */ /* 0x000e620000000a00 */
[-CC-:B------:R-:W-:Y:S02]  /*0e50*/  IMAD R9, R9, R0.reuse, R25.reuse ;  /* 0x0000000009097224 */ /* 0x180fe400078e0219 */
[----:B------:R-:W-:-:S02]  /*0e60*/  IMAD R11, R11, R0, R25 ;  /* 0x000000000b0b7224 */ /* 0x000fc400078e0219 */
[----:B------:R-:W-:Y:S02]  /*0e70*/  IMAD R23, R4, R0, R25 ;  /* 0x0000000004177224 */ /* 0x000fe400078e0219 */
[----:B------:R-:W-:Y:S01]  /*0e80*/  IMAD.IADD R25, R25, 0x1, R2 ;  /* 0x0000000119197824 */ /* 0x000fe200078e0202 */
[----:B------:R-:W3:Y:S08]  /*0e90*/  LDC.64 R16, c[0x0][0x380] ;  /* 0x0000e000ff107b82 */ /* 0x000ef00000000a00 */
[----:B0-----:R-:W0:Y:S02]  /*0ea0*/  LDC.64 R14, c[0x0][0x390] ;  /* 0x0000e400ff0e7b82 */ /* 0x001e240000000a00 */
.L_x_35:
[----:B-1-3--:R-:W-:-:S05]  /*0eb0*/  IMAD.WIDE R12, R7, 0x4, R16 ;  /* 0x00000004070c7825 */ /* 0x00afca00078e0210 */
[----:B------:R-:W3:Y:S01]  /*0ec0*/  LDG.E.CONSTANT R0, desc[UR4][R12.64] ;  /* 0x000000040c007981 */ /* 0x000ee2000c1e9900 */
[----:B------:R-:W-:Y:S01]  /*0ed0*/  BSSY.RECONVERGENT B2, `(.L_x_19) ;  /* 0x000001d000027945 */ /* 0x000fe20003800200 */
[----:B------:R-:W-:Y:S01]  /*0ee0*/  IMAD.WIDE R20, R23, 0x4, R16 ;  /* 0x0000000417147825 */ /* 0x000fe200078e0210 */
[----:B---3--:R-:W-:-:S04]  /*0ef0*/  FSETP.NAN.AND P0, PT, |R0|, |R0|, PT ;  /* 0x400000000000720b */ /* 0x008fc80003f08200 */
[----:B------:R-:W-:-:S13]  /*0f00*/  FSETP.NEU.AND P0, PT, R0, RZ, !P0 ;  /* 0x000000ff0000720b */ /* 0x000fda000470d000 */
[----:B----4-:R-:W3:Y:S02]  /*0f10*/  @!P0 LDC.64 R2, c[0x0][0x3a0] ;  /* 0x0000e800ff028b82 */ /* 0x010ee40000000a00 */
[----:B--23--:R-:W-:-:S05]  /*0f20*/  @!P0 IMAD.WIDE R26, R23, 0x4, R2 ;  /* 0x00000004171a8825 */ /* 0x00cfca00078e0202 */
[----:B------:R3:W-:Y:S01]  /*0f30*/  @!P0 STG.E desc[UR4][R26.64], RZ ;  /* 0x000000ff1a008986 */ /* 0x0007e2000c101904 */
[----:B------:R-:W-:Y:S05]  /*0f40*/  @!P0 BRA `(.L_x_20) ;  /* 0x0000000000548947 */ /* 0x000fea0003800000 */
[----:B------:R-:W4:Y:S01]  /*0f50*/  LDG.E.CONSTANT R3, desc[UR4][R20.64] ;  /* 0x0000000414037981 */ /* 0x000f22000c1e9900 */
[----:B---3--:R-:W3:Y:S01]  /*0f60*/  MUFU.RCP R27, R0 ;  /* 0x00000000001b7308 */ /* 0x008ee20000001000 */
[----:B------:R-:W-:Y:S01]  /*0f70*/  BSSY.RECONVERGENT B3, `(.L_x_21) ;  /* 0x000000b000037945 */ /* 0x000fe20003800200 */
[----:B---3--:R-:W-:-:S04]  /*0f80*/  FFMA R2, -R0, R27, 1 ;  /* 0x3f80000000027423 */ /* 0x008fc8000000011b */
[----:B------:R-:W-:Y:S02]  /*0f90*/  FFMA R2, R27, R2, R27 ;  /* 0x000000021b027223 */ /* 0x000fe4000000001b */
[----:B----4-:R-:W3:Y:S02]  /*0fa0*/  FCHK P0, R3, R0 ;  /* 0x0000000003007302 */ /* 0x010ee40000000000 */
[----:B------:R-:W-:-:S04]  /*0fb0*/  FFMA R27, R3, R2, RZ ;  /* 0x00000002031b7223 */ /* 0x000fc800000000ff */
[----:B------:R-:W-:-:S04]  /*0fc0*/  FFMA R6, -R0, R27, R3 ;  /* 0x0000001b00067223 */ /* 0x000fc80000000103 */
[----:B------:R-:W-:Y:S01]  /*0fd0*/  FFMA R6, R2, R6, R27 ;  /* 0x0000000602067223 */ /* 0x000fe2000000001b */
[----:B---3--:R-:W-:Y:S06]  /*0fe0*/  @!P0 BRA `(.L_x_22) ;  /* 0x00000000000c8947 */ /* 0x008fec0003800000 */
[----:B------:R-:W-:-:S07]  /*0ff0*/  MOV R2, 0x1010 ;  /* 0x0000101000027802 */ /* 0x000fce0000000f00 */
[----:B012---:R-:W-:Y:S05]  /*1000*/  CALL.REL.NOINC `($__internal_0_$__cuda_sm3x_div_rn_noftz_f32_slowpath) ;  /* 0x0000000400b47944 */ /* 0x007fea0003c00000 */
[----:B------:R-:W-:-:S07]  /*1010*/  MOV R6, R0 ;  /* 0x0000000000067202 */ /* 0x000fce0000000f00 */
.L_x_22:
[----:B------:R-:W-:Y:S05]  /*1020*/  BSYNC.RECONVERGENT B3 ;  /* 0x0000000000037941 */ /* 0x000fea0003800200 */
.L_x_21:
[----:B------:R-:W3:Y:S01]  /*1030*/  LDCU.64 UR8, c[0x0][0x3a0] ;  /* 0x00007400ff0877ac */ /* 0x000ee20008000a00 */
[----:B------:R-:W-:-:S04]  /*1040*/  IMAD.MOV.U32 R29, RZ, RZ, 0x42c80000 ;  /* 0x42c80000ff1d7424 */ /* 0x000fc800078e00ff */
[----:B------:R-:W-:Y:S01]  /*1050*/  FFMA R29, R6, R29, -100 ;  /* 0xc2c80000061d7423 */ /* 0x000fe2000000001d */
[----:B---3--:R-:W-:Y:S01]  /*1060*/  MOV R2, UR8 ;  /* 0x0000000800027c02 */ /* 0x008fe20008000f00 */
[----:B------:R-:W-:-:S04]  /*1070*/  IMAD.U32 R3, RZ, RZ, UR9 ;  /* 0x00000009ff037e24 */ /* 0x000fc8000f8e00ff */
[----:B------:R-:W-:-:S05]  /*1080*/  IMAD.WIDE R26, R23, 0x4, R2 ;  /* 0x00000004171a7825 */ /* 0x000fca00078e0202 */
[----:B------:R4:W-:Y:S02]  /*1090*/  STG.E desc[UR4][R26.64], R29 ;  /* 0x0000001d1a007986 */ /* 0x0009e4000c101904 */
.L_x_20:
[----:B------:R-:W-:Y:S05]  /*10a0*/  BSYNC.RECONVERGENT B2 ;  /* 0x0000000000027941 */ /* 0x000fea0003800200 */
.L_x_19:
[----:B--2---:R-:W-:-:S05]  /*10b0*/  IMAD.WIDE R12, R5, 0x4, R12 ;  /* 0x00000004050c7825 */ /* 0x004fca00078e020c */
[----:B------:R-:W2:Y:S01]  /*10c0*/  LDG.E.CONSTANT R0, desc[UR4][R12.64] ;  /* 0x000000040c007981 */ /* 0x000ea2000c1e9900 */
[----:B------:R-:W-:Y:S01]  /*10d0*/  BSSY.RECONVERGENT B2, `(.L_x_23) ;  /* 0x000001c000027945 */ /* 0x000fe20003800200 */
[----:B------:R-:W-:Y:S01]  /*10e0*/  IMAD.WIDE R20, R5, 0x4, R20 ;  /* 0x0000000405147825 */ /* 0x000fe200078e0214 */
[----:B--2---:R-:W-:-:S04]  /*10f0*/  FSETP.NAN.AND P0, PT, |R0|, |R0|, PT ;  /* 0x400000000000720b */ /* 0x004fc80003f08200 */
[----:B------:R-:W-:-:S13]  /*1100*/  FSETP.NEU.AND P0, PT, R0, RZ, !P0 ;  /* 0x000000ff0000720b */ /* 0x000fda000470d000 */
[----:B---34-:R-:W-:-:S05]  /*1110*/  @!P0 IMAD.WIDE R26, R25, 0x4, R2 ;  /* 0x00000004191a8825 */ /* 0x018fca00078e0202 */
[----:B------:R2:W-:Y:S01]  /*1120*/  @!P0 STG.E desc[UR4][R26.64], RZ ;  /* 0x000000ff1a008986 */ /* 0x0005e2000c101904 */
[----:B------:R-:W-:Y:S05]  /*1130*/  @!P0 BRA `(.L_x_24) ;  /* 0x0000000000548947 */ /* 0x000fea0003800000 */
[----:B------:R-:W3:Y:S01]  /*1140*/  LDG.E.CONSTANT R3, desc[UR4][R20.64] ;  /* 0x0000000414037981 */ /* 0x000ee2000c1e9900 */
[----:B--2---:R-:W2:Y:S01]  /*1150*/  MUFU.RCP R27, R0 ;  /* 0x00000000001b7308 */ /* 0x004ea20000001000 */
[----:B------:R-:W-:Y:S01]  /*1160*/  BSSY.RECONVERGENT B3, `(.L_x_25) ;  /* 0x000000b000037945 */ /* 0x000fe20003800200 */
[----:B--2---:R-:W-:-:S04]  /*1170*/  FFMA R2, -R0, R27, 1 ;  /* 0x3f80000000027423 */ /* 0x004fc8000000011b */
[----:B------:R-:W-:Y:S02]  /*1180*/  FFMA R2, R27, R2, R27 ;  /* 0x000000021b027223 */ /* 0x000fe4000000001b */
[----:B---3--:R-:W2:Y:S02]  /*1190*/  FCHK P0, R3, R0 ;  /* 0x0000000003007302 */ /* 0x008ea40000000000 */
[----:B------:R-:W-:-:S04]  /*11a0*/  FFMA R27, R3, R2, RZ ;  /* 0x00000002031b7223 */ /* 0x000fc800000000ff */
[----:B------:R-:W-:-:S04]  /*11b0*/  FFMA R6, -R0, R27, R3 ;  /* 0x0000001b00067223 */ /* 0x000fc80000000103 */
[----:B------:R-:W-:Y:S01]  /*11c0*/  FFMA R6, R2, R6, R27 ;  /* 0x0000000602067223 */ /* 0x000fe2000000001b */
[----:B--2---:R-:W-:Y:S06]  /*11d0*/  @!P0 BRA `(.L_x_26) ;  /* 0x00000000000c8947 */ /* 0x004fec0003800000 */
[----:B------:R-:W-:-:S07]  /*11e0*/  MOV R2, 0x1200 ;  /* 0x0000120000027802 */ /* 0x000fce0000000f00 */
[----:B01----:R-:W-:Y:S05]  /*11f0*/  CALL.REL.NOINC `($__internal_0_$__cuda_sm3x_div_rn_noftz_f32_slowpath) ;  /* 0x0000000400387944 */ /* 0x003fea0003c00000 */
[----:B------:R-:W-:-:S07]  /*1200*/  MOV R6, R0 ;  /* 0x0000000000067202 */ /* 0x000fce0000000f00 */
.L_x_26:
[----:B------:R-:W-:Y:S05]  /*1210*/  BSYNC.RECONVERGENT B3 ;  /* 0x0000000000037941 */ /* 0x000fea0003800200 */
.L_x_25:
[----:B------:R-:W2:Y:S01]  /*1220*/  LDCU.64 UR8, c[0x0][0x3a0] ;  /* 0x00007400ff0877ac */ /* 0x000ea20008000a00 */
[----:B------:R-:W-:-:S04]  /*1230*/  IMAD.MOV.U32 R29, RZ, RZ, 0x42c80000 ;  /* 0x42c80000ff1d7424 */ /* 0x000fc800078e00ff */
[----:B------:R-:W-:Y:S01]  /*1240*/  FFMA R29, R6, R29, -100 ;  /* 0xc2c80000061d7423 */ /* 0x000fe2000000001d */
[----:B--2---:R-:W-:Y:S01]  /*1250*/  MOV R2, UR8 ;  /* 0x0000000800027c02 */ /* 0x004fe20008000f00 */
[----:B------:R-:W-:-:S04]  /*1260*/  IMAD.U32 R3, RZ, RZ, UR9 ;  /* 0x00000009ff037e24 */ /* 0x000fc8000f8e00ff */
[----:B------:R-:W-:-:S05]  /*1270*/  IMAD.WIDE R26, R25, 0x4, R2 ;  /* 0x00000004191a7825 */ /* 0x000fca00078e0202 */
[----:B------:R3:W-:Y:S02]  /*1280*/  STG.E desc[UR4][R26.64], R29 ;  /* 0x0000001d1a007986 */ /* 0x0007e4000c101904 */
.L_x_24:
[----:B------:R-:W-:Y:S05]  /*1290*/  BSYNC.RECONVERGENT B2 ;  /* 0x0000000000027941 */ /* 0x000fea0003800200 */
.L_x_23:
[----:B------:R-:W-:-:S05]  /*12a0*/  IMAD.WIDE R12, R5, 0x4, R12 ;  /* 0x00000004050c7825 */ /* 0x000fca00078e020c */
[----:B------:R-:W4:Y:S01]  /*12b0*/  LDG.E.CONSTANT R0, desc[UR4][R12.64] ;  /* 0x000000040c007981 */ /* 0x000f22000c1e9900 */
[----:B------:R-:W-:Y:S01]  /*12c0*/  BSSY.RECONVERGENT B2, `(.L_x_27) ;  /* 0x000001c000027945 */ /* 0x000fe20003800200 */
[----:B------:R-:W-:Y:S01]  /*12d0*/  IMAD.WIDE R20, R5, 0x4, R20 ;  /* 0x0000000405147825 */ /* 0x000fe200078e0214 */
[----:B----4-:R-:W-:-:S04]  /*12e0*/  FSETP.NAN.AND P0, PT, |R0|, |R0|, PT ;  /* 0x400000000000720b */ /* 0x010fc80003f08200 */
[----:B------:R-:W-:-:S13]  /*12f0*/  FSETP.NEU.AND P0, PT, R0, RZ, !P0 ;  /* 0x000000ff0000720b */ /* 0x000fda000470d000 */
[----:B--23--:R-:W-:-:S05]  /*1300*/  @!P0 IMAD.WIDE R26, R9, 0x4, R2 ;  /* 0x00000004091a8825 */ /* 0x00cfca00078e0202 */
        /* <DEDUP_REMOVED lines=15> */
.L_x_30:
[----:B------:R-:W-:Y:S05]  /*1400*/  BSYNC.RECONVERGENT B3 ;  /* 0x0000000000037941 */ /* 0x000fea0003800200 */
.L_x_29:
[----:B------:R-:W2:Y:S01]  /*1410*/  LDCU.64 UR8, c[0x0][0x3a0] ;  /* 0x00007400ff0877ac */ /* 0x000ea20008000a00 */
[----:B------:R-:W-:-:S05]  /*1420*/  HFMA2 R29, -RZ, RZ, 3.390625, 0 ;  /* 0x42c80000ff1d7431 */ /* 0x000fca00000001ff */
[----:B------:R-:W-:Y:S01]  /*1430*/  FFMA R29, R6, R29, -100 ;  /* 0xc2c80000061d7423 */ /* 0x000fe2000000001d */
[----:B--2---:R-:W-:Y:S01]  /*1440*/  MOV R3, UR9 ;  /* 0x0000000900037c02 */ /* 0x004fe20008000f00 */
[----:B------:R-:W-:-:S04]  /*1450*/  IMAD.U32 R2, RZ, RZ, UR8 ;  /* 0x00000008ff027e24 */ /* 0x000fc8000f8e00ff */
[----:B------:R-:W-:-:S05]  /*1460*/  IMAD.WIDE R26, R9, 0x4, R2 ;  /* 0x00000004091a7825 */ /* 0x000fca00078e0202 */
[----:B------:R3:W-:Y:S02]  /*1470*/  STG.E desc[UR4][R26.64], R29 ;  /* 0x0000001d1a007986 */ /* 0x0007e4000c101904 */
.L_x_28:
[----:B------:R-:W-:Y:S05]  /*1480*/  BSYNC.RECONVERGENT B2 ;  /* 0x0000000000027941 */ /* 0x000fea0003800200 */
.L_x_27:
[----:B------:R-:W-:-:S05]  /*1490*/  IMAD.WIDE R12, R5, 0x4, R12 ;  /* 0x00000004050c7825 */ /* 0x000fca00078e020c */
[----:B------:R-:W4:Y:S01]  /*14a0*/  LDG.E.CONSTANT R0, desc[UR4][R12.64] ;  /* 0x000000040c007981 */ /* 0x000f22000c1e9900 */
[----:B------:R-:W-:Y:S01]  /*14b0*/  BSSY.RECONVERGENT B2, `(.L_x_31) ;  /* 0x0000019000027945 */ /* 0x000fe20003800200 */
[----:B------:R-:W-:Y:S01]  /*14c0*/  IMAD.WIDE R20, R5, 0x4, R20 ;  /* 0x0000000405147825 */ /* 0x000fe200078e0214 */
[----:B----4-:R-:W-:-:S04]  /*14d0*/  FSETP.NAN.AND P0, PT, |R0|, |R0|, PT ;  /* 0x400000000000720b */ /* 0x010fc80003f08200 */
[----:B------:R-:W-:-:S13]  /*14e0*/  FSETP.NEU.AND P0, PT, R0, RZ, !P0 ;  /* 0x000000ff0000720b */ /* 0x000fda000470d000 */
[----:B------:R-:W-:-:S05]  /*14f0*/  @!P0 IMAD.WIDE R2, R11, 0x4, R2 ;  /* 0x000000040b028825 */ /* 0x000fca00078e0202 */
[----:B------:R4:W-:Y:S01]  /*1500*/  @!P0 STG.E desc[UR4][R2.64], RZ ;  /* 0x000000ff02008986 */ /* 0x0009e2000c101904 */
[----:B------:R-:W-:Y:S05]  /*1510*/  @!P0 BRA `(.L_x_32) ;  /* 0x0000000000488947 */ /* 0x000fea0003800000 */
[----:B----4-:R-:W4:Y:S01]  /*1520*/  LDG.E.CONSTANT R3, desc[UR4][R20.64] ;  /* 0x0000000414037981 */ /* 0x010f22000c1e9900 */
[----:B------:R-:W5:Y:S01]  /*1530*/  MUFU.RCP R13, R0 ;  /* 0x00000000000d7308 */ /* 0x000f620000001000 */
[----:B------:R-:W-:Y:S01]  /*1540*/  BSSY.RECONVERGENT B3, `(.L_x_33) ;  /* 0x000000b000037945 */ /* 0x000fe20003800200 */
[----:B-----5:R-:W-:-:S04]  /*1550*/  FFMA R2, -R0, R13, 1 ;  /* 0x3f80000000027423 */ /* 0x020fc8000000010d */
[----:B------:R-:W-:Y:S02]  /*1560*/  FFMA R2, R13, R2, R13 ;  /* 0x000000020d027223 */ /* 0x000fe4000000000d */
[----:B----4-:R-:W4:Y:S02]  /*1570*/  FCHK P0, R3, R0 ;  /* 0x0000000003007302 */ /* 0x010f240000000000 */
[----:B------:R-:W-:-:S04]  /*1580*/  FFMA R13, R3, R2, RZ ;  /* 0x00000002030d7223 */ /* 0x000fc800000000ff */
[----:B------:R-:W-:-:S04]  /*1590*/  FFMA R6, -R0, R13, R3 ;  /* 0x0000000d00067223 */ /* 0x000fc80000000103 */
[----:B------:R-:W-:Y:S01]  /*15a0*/  FFMA R6, R2, R6, R13 ;  /* 0x0000000602067223 */ /* 0x000fe2000000000d */
[----:B----4-:R-:W-:Y:S06]  /*15b0*/  @!P0 BRA `(.L_x_34) ;  /* 0x00000000000c8947 */ /* 0x010fec0003800000 */
[----:B------:R-:W-:-:S07]  /*15c0*/  MOV R2, 0x15e0 ;  /* 0x000015e000027802 */ /* 0x000fce0000000f00 */
[----:B0123--:R-:W-:Y:S05]  /*15d0*/  CALL.REL.NOINC `($__internal_0_$__cuda_sm3x_div_rn_noftz_f32_slowpath) ;  /* 0x0000000000407944 */ /* 0x00ffea0003c00000 */
[----:B------:R-:W-:-:S07]  /*15e0*/  MOV R6, R0 ;  /* 0x0000000000067202 */ /* 0x000fce0000000f00 */
.L_x_34:
[----:B------:R-:W-:Y:S05]  /*15f0*/  BSYNC.RECONVERGENT B3 ;  /* 0x0000000000037941 */ /* 0x000fea0003800200 */
.L_x_33:
[----:B------:R-:W-:Y:S02]  /*1600*/  IMAD.MOV.U32 R13, RZ, RZ, 0x42c80000 ;  /* 0x42c80000ff0d7424 */ /* 0x000fe400078e00ff */
[----:B-1----:R-:W-:-:S04]  /*1610*/  IMAD.WIDE R2, R11, 0x4, R18 ;  /* 0x000000040b027825 */ /* 0x002fc800078e0212 */
[----:B------:R-:W-:-:S05]  /*1620*/  FFMA R13, R6, R13, -100 ;  /* 0xc2c80000060d7423 */ /* 0x000fca000000000d */
[----:B------:R1:W-:Y:S02]  /*1630*/  STG.E desc[UR4][R2.64], R13 ;  /* 0x0000000d02007986 */ /* 0x0003e4000c101904 */
.L_x_32:
[----:B------:R-:W-:Y:S05]  /*1640*/  BSYNC.RECONVERGENT B2 ;  /* 0x0000000000027941 */ /* 0x000fea0003800200 */
.L_x_31:
[----:B------:R-:W-:Y:S01]  /*1650*/  IADD3 R4, PT, PT, R4, 0x4, RZ ;  /* 0x0000000404047810 */ /* 0x000fe20007ffe0ff */
[C---:B0-----:R-:W-:Y:S01]  /*1660*/  IMAD R25, R14.reuse, 0x4, R25 ;  /* 0x000000040e197824 */ /* 0x041fe200078e0219 */
[C---:B------:R-:W-:Y:S01]  /*1670*/  LEA R7, R14.reuse, R7, 0x2 ;  /* 0x000000070e077211 */ /* 0x040fe200078e10ff */
[----:B------:R-:W-:Y:S01]  /*1680*/  IMAD R23, R14, 0x4, R23 ;  /* 0x000000040e177824 */ /* 0x000fe200078e0217 */
[----:B------:R-:W-:Y:S02]  /*1690*/  ISETP.GE.AND P0, PT, R4, R15, PT ;  /* 0x0000000f0400720c */ /* 0x000fe40003f06270 */
[C---:B------:R-:W-:Y:S02]  /*16a0*/  LEA R9, R14.reuse, R9, 0x2 ;  /* 0x000000090e097211 */ /* 0x040fe400078e10ff */
[----:B------:R-:W-:-:S09]  /*16b0*/  LEA R11, R14, R11, 0x2 ;  /* 0x0000000b0e0b7211 */ /* 0x000fd200078e10ff */
[----:B------:R-:W-:Y:S05]  /*16c0*/  @!P0 BRA `(.L_x_35) ;  /* 0xfffffff400f88947 */ /* 0x000fea000383ffff */
[----:B------:R-:W-:Y:S05]  /*16d0*/  EXIT ;  /* 0x000000000000794d */ /* 0x000fea0003800000 */
        .weak           $__internal_0_$__cuda_sm3x_div_rn_noftz_f32_slowpath
        .type           $__internal_0_$__cuda_sm3x_div_rn_noftz_f32_slowpath,@function
        .size           $__internal_0_$__cuda_sm3x_div_rn_noftz_f32_slowpath,(.L_x_68 - $__internal_0_$__cuda_sm3x_div_rn_noftz_f32_slowpath)
$__internal_0_$__cuda_sm3x_div_rn_noftz_f32_slowpath:
[----:B------:R-:W-:Y:S01]  /*16e0*/  SHF.R.U32.HI R6, RZ, 0x17, R0 ;  /* 0x00000017ff067819 */ /* 0x000fe20000011600 */
[----:B------:R-:W-:Y:S01]  /*16f0*/  BSSY.RECONVERGENT B0, `(.L_x_36) ;  /* 0x0000063000007945 */ /* 0x000fe20003800200 */
[----:B------:R-:W-:Y:S02]  /*1700*/  SHF.R.U32.HI R10, RZ, 0x17, R3 ;  /* 0x00000017ff0a7819 */ /* 0x000fe40000011603 */
[----:B------:R-:W-:Y:S02]  /*1710*/  LOP3.LUT R6, R6, 0xff, RZ, 0xc0, !PT ;  /* 0x000000ff06067812 */ /* 0x000fe400078ec0ff */
[----:B------:R-:W-:Y:S02]  /*1720*/  LOP3.LUT R10, R10, 0xff, RZ, 0xc0, !PT ;  /* 0x000000ff0a0a7812 */ /* 0x000fe400078ec0ff */
[----:B------:R-:W-:Y:S02]  /*1730*/  IADD3 R22, PT, PT, R6, -0x1, RZ ;  /* 0xffffffff06167810 */ /* 0x000fe40007ffe0ff */
[----:B------:R-:W-:-:S02]  /*1740*/  IADD3 R8, PT, PT, R10, -0x1, RZ ;  /* 0xffffffff0a087810 */ /* 0x000fc40007ffe0ff */
[----:B------:R-:W-:-:S04]  /*1750*/  ISETP.GT.U32.AND P0, PT, R22, 0xfd, PT ;  /* 0x000000fd1600780c */ /* 0x000fc80003f04070 */
[----:B------:R-:W-:-:S13]  /*1760*/  ISETP.GT.U32.OR P0, PT, R8, 0xfd, P0 ;  /* 0x000000fd0800780c */ /* 0x000fda0000704470 */
[----:B------:R-:W-:Y:S01]  /*1770*/  @!P0 IMAD.MOV.U32 R8, RZ, RZ, RZ ;  /* 0x000000ffff088224 */ /* 0x000fe200078e00ff */
[----:B------:R-:W-:Y:S06]  /*1780*/  @!P0 BRA `(.L_x_37) ;  /* 0x0000000000608947 */ /* 0x000fec0003800000 */
[----:B------:R-:W-:Y:S02]  /*1790*/  FSETP.GTU.FTZ.AND P0, PT, |R3|, +INF , PT ;  /* 0x7f8000000300780b */ /* 0x000fe40003f1c200 */
[----:B------:R-:W-:-:S04]  /*17a0*/  FSETP.GTU.FTZ.AND P1, PT, |R0|, +INF , PT ;  /* 0x7f8000000000780b */ /* 0x000fc80003f3c200 */
[----:B------:R-:W-:-:S13]  /*17b0*/  PLOP3.LUT P0, PT, P0, P1, PT, 0xf8, 0x8f ;  /* 0x00000000008f781c */ /* 0x000fda0000703f70 */
[----:B------:R-:W-:Y:S05]  /*17c0*/  @P0 BRA `(.L_x_38) ;  /* 0x0000000400500947 */ /* 0x000fea0003800000 */
[----:B------:R-:W-:-:S13]  /*17d0*/  LOP3.LUT P0, RZ, R0, 0x7fffffff, R3, 0xc8, !PT ;  /* 0x7fffffff00ff7812 */ /* 0x000fda000780c803 */
[----:B------:R-:W-:Y:S05]  /*17e0*/  @!P0 BRA `(.L_x_39) ;  /* 0x0000000400408947 */ /* 0x000fea0003800000 */
[C---:B------:R-:W-:Y:S02]  /*17f0*/  FSETP.NEU.FTZ.AND P3, PT, |R3|.reuse, +INF , PT ;  /* 0x7f8000000300780b */ /* 0x040fe40003f7d200 */
[----:B------:R-:W-:Y:S02]  /*1800*/  FSETP.NEU.FTZ.AND P1, PT, |R0|, +INF , PT ;  /* 0x7f8000000000780b */ /* 0x000fe40003f3d200 */
[----:B------:R-:W-:-:S11]  /*1810*/  FSETP.NEU.FTZ.AND P0, PT, |R3|, +INF , PT ;  /* 0x7f8000000300780b */ /* 0x000fd60003f1d200 */
[----:B------:R-:W-:Y:S05]  /*1820*/  @!P1 BRA !P3, `(.L_x_39) ;  /* 0x0000000400309947 */ /* 0x000fea0005800000 */
[----:B------:R-:W-:-:S04]  /*1830*/  LOP3.LUT P3, RZ, R3, 0x7fffffff, RZ, 0xc0, !PT ;  /* 0x7fffffff03ff7812 */ /* 0x000fc8000786c0ff */
[----:B------:R-:W-:-:S13]  /*1840*/  PLOP3.LUT P1, PT, P1, P3, PT, 0x2f, 0xf2 ;  /* 0x0000000000f2781c */ /* 0x000fda0000f26577 */
[----:B------:R-:W-:Y:S05]  /*1850*/  @P1 BRA `(.L_x_40) ;  /* 0x00000004001c1947 */ /* 0x000fea0003800000 */
[----:B------:R-:W-:-:S04]  /*1860*/  LOP3.LUT P1, RZ, R0, 0x7fffffff, RZ, 0xc0, !PT ;  /* 0x7fffffff00ff7812 */ /* 0x000fc8000782c0ff */
[----:B------:R-:W-:-:S13]  /*1870*/  PLOP3.LUT P0, PT, P0, P1, PT, 0x2f, 0xf2 ;  /* 0x0000000000f2781c */ /* 0x000fda0000702577 */
[----:B------:R-:W-:Y:S05]  /*1880*/  @P0 BRA `(.L_x_41) ;  /* 0x0000000400040947 */ /* 0x000fea0003800000 */
[----:B------:R-:W-:Y:S02]  /*1890*/  IADD3 R8, PT, PT, R10, -0x1, RZ ;  /* 0xffffffff0a087810 */ /* 0x000fe40007ffe0ff */
[----:B------:R-:W-:Y:S02]  /*18a0*/  ISETP.GE.AND P1, PT, R22, RZ, PT ;  /* 0x000000ff1600720c */ /* 0x000fe40003f26270 */
[----:B------:R-:W-:-:S11]  /*18b0*/  ISETP.GE.AND P0, PT, R8, RZ, PT ;  /* 0x000000ff0800720c */ /* 0x000fd60003f06270 */
[----:B------:R-:W-:Y:S02]  /*18c0*/  @!P1 FFMA R0, R0, 1.84467440737095516160e+19, RZ ;  /* 0x5f80000000009823 */ /* 0x000fe400000000ff */
[----:B------:R-:W-:Y:S01]  /*18d0*/  @P0 MOV R8, RZ ;  /* 0x000000ff00080202 */ /* 0x000fe20000000f00 */
[----:B------:R-:W-:Y:S02]  /*18e0*/  @!P0 IMAD.MOV.U32 R8, RZ, RZ, -0x40 ;  /* 0xffffffc0ff088424 */ /* 0x000fe400078e00ff */
[----:B------:R-:W-:-:S03]  /*18f0*/  @!P0 FFMA R3, R3, 1.84467440737095516160e+19, RZ ;  /* 0x5f80000003038823 */ /* 0x000fc600000000ff */
[----:B------:R-:W-:-:S07]  /*1900*/  @!P1 IADD3 R8, PT, PT, R8, 0x40, RZ ;  /* 0x0000004008089810 */ /* 0x000fce0007ffe0ff */
.L_x_37:
[----:B------:R-:W-:Y:S01]  /*1910*/  LEA R27, R6, 0xc0800000, 0x17 ;  /* 0xc0800000061b7811 */ /* 0x000fe200078eb8ff */
[----:B------:R-:W-:Y:S01]  /*1920*/  VIADD R10, R10, 0xffffff81 ;  /* 0xffffff810a0a7836 */ /* 0x000fe20000000000 */
[----:B------:R-:W-:Y:S02]  /*1930*/  BSSY.RECONVERGENT B1, `(.L_x_42) ;  /* 0x0000035000017945 */ /* 0x000fe40003800200 */
[----:B------:R-:W-:Y:S01]  /*1940*/  IADD3 R24, PT, PT, -R27, R0, RZ ;  /* 0x000000001b187210 */ /* 0x000fe20007ffe1ff */
[C---:B------:R-:W-:Y:S01]  /*1950*/  IMAD R0, R10.reuse, -0x800000, R3 ;  /* 0xff8000000a007824 */ /* 0x040fe200078e0203 */
[----:B------:R-:W-:Y:S02]  /*1960*/  IADD3 R6, PT, PT, R10, 0x7f, -R6 ;  /* 0x0000007f0a067810 */ /* 0x000fe40007ffe806 */
[----:B------:R-:W0:Y:S01]  /*1970*/  MUFU.RCP R22, R24 ;  /* 0x0000001800167308 */ /* 0x000e220000001000 */
[----:B------:R-:W-:Y:S01]  /*1980*/  FADD.FTZ R27, -R24, -RZ ;  /* 0x800000ff181b7221 */ /* 0x000fe20000010100 */
[----:B------:R-:W-:-:S03]  /*1990*/  IADD3 R8, PT, PT, R6, R8, RZ ;  /* 0x0000000806087210 */ /* 0x000fc60007ffe0ff */
[----:B0-----:R-:W-:-:S04]  /*19a0*/  FFMA R29, R22, R27, 1 ;  /* 0x3f800000161d7423 */ /* 0x001fc8000000001b */
[----:B------:R-:W-:-:S04]  /*19b0*/  FFMA R29, R22, R29, R22 ;  /* 0x0000001d161d7223 */ /* 0x000fc80000000016 */
[----:B------:R-:W-:-:S04]  /*19c0*/  FFMA R22, R0, R29, RZ ;  /* 0x0000001d00167223 */ /* 0x000fc800000000ff */
[----:B------:R-:W-:-:S04]  /*19d0*/  FFMA R3, R27, R22, R0 ;  /* 0x000000161b037223 */ /* 0x000fc80000000000 */
[----:B------:R-:W-:-:S04]  /*19e0*/  FFMA R22, R29, R3, R22 ;  /* 0x000000031d167223 */ /* 0x000fc80000000016 */
[----:B------:R-:W-:-:S04]  /*19f0*/  FFMA R27, R27, R22, R0 ;  /* 0x000000161b1b7223 */ /* 0x000fc80000000000 */
[----:B------:R-:W-:-:S05]  /*1a00*/  FFMA R0, R29, R27, R22 ;  /* 0x0000001b1d007223 */ /* 0x000fca0000000016 */
[----:B------:R-:W-:-:S04]  /*1a10*/  SHF.R.U32.HI R3, RZ, 0x17, R0 ;  /* 0x00000017ff037819 */ /* 0x000fc80000011600 */
[----:B------:R-:W-:-:S04]  /*1a20*/  LOP3.LUT R3, R3, 0xff, RZ, 0xc0, !PT ;  /* 0x000000ff03037812 */ /* 0x000fc800078ec0ff */
[----:B------:R-:W-:-:S05]  /*1a30*/  IADD3 R3, PT, PT, R3, R8, RZ ;  /* 0x0000000803037210 */ /* 0x000fca0007ffe0ff */
[----:B------:R-:W-:-:S05]  /*1a40*/  VIADD R6, R3, 0xffffffff ;  /* 0xffffffff03067836 */ /* 0x000fca0000000000 */
[----:B------:R-:W-:-:S13]  /*1a50*/  ISETP.GE.U32.AND P0, PT, R6, 0xfe, PT ;  /* 0x000000fe0600780c */ /* 0x000fda0003f06070 */
[----:B------:R-:W-:Y:S05]  /*1a60*/  @!P0 BRA `(.L_x_43) ;  /* 0x0000000000808947 */ /* 0x000fea0003800000 */
[----:B------:R-:W-:-:S13]  /*1a70*/  ISETP.GT.AND P0, PT, R3, 0xfe, PT ;  /* 0x000000fe0300780c */ /* 0x000fda0003f04270 */
[----:B------:R-:W-:Y:S05]  /*1a80*/  @P0 BRA `(.L_x_44) ;  /* 0x00000000006c0947 */ /* 0x000fea0003800000 */
[----:B------:R-:W-:-:S13]  /*1a90*/  ISETP.GE.AND P0, PT, R3, 0x1, PT ;  /* 0x000000010300780c */ /* 0x000fda0003f06270 */
[----:B------:R-:W-:Y:S05]  /*1aa0*/  @P0 BRA `(.L_x_45) ;  /* 0x0000000000740947 */ /* 0x000fea0003800000 */
[----:B------:R-:W-:Y:S02]  /*1ab0*/  ISETP.GE.AND P0, PT, R3, -0x18, PT ;  /* 0xffffffe80300780c */ /* 0x000fe40003f06270 */
[----:B------:R-:W-:-:S11]  /*1ac0*/  LOP3.LUT R0, R0, 0x80000000, RZ, 0xc0, !PT ;  /* 0x8000000000007812 */ /* 0x000fd600078ec0ff */
[----:B------:R-:W-:Y:S05]  /*1ad0*/  @!P0 BRA `(.L_x_45) ;  /* 0x0000000000688947 */ /* 0x000fea0003800000 */
[CCC-:B------:R-:W-:Y:S01]  /*1ae0*/  FFMA.RZ R6, R29.reuse, R27.reuse, R22.reuse ;  /* 0x0000001b1d067223 */ /* 0x1c0fe2000000c016 */
[CCC-:B------:R-:W-:Y:S01]  /*1af0*/  FFMA.RP R8, R29.reuse, R27.reuse, R22.reuse ;  /* 0x0000001b1d087223 */ /* 0x1c0fe20000008016 */
[----:B------:R-:W-:Y:S01]  /*1b00*/  FFMA.RM R27, R29, R27, R22 ;  /* 0x0000001b1d1b7223 */ /* 0x000fe20000004016 */
[C---:B------:R-:W-:Y:S02]  /*1b10*/  IADD3 R10, PT, PT, R3.reuse, 0x20, RZ ;  /* 0x00000020030a7810 */ /* 0x040fe40007ffe0ff */
[----:B------:R-:W-:Y:S02]  /*1b20*/  LOP3.LUT R6, R6, 0x7fffff, RZ, 0xc0, !PT ;  /* 0x007fffff06067812 */ /* 0x000fe400078ec0ff */
[C---:B------:R-:W-:Y:S02]  /*1b30*/  ISETP.NE.AND P3, PT, R3.reuse, RZ, PT ;  /* 0x000000ff0300720c */ /* 0x040fe40003f65270 */
[----:B------:R-:W-:Y:S02]  /*1b40*/  LOP3.LUT R29, R6, 0x800000, RZ, 0xfc, !PT ;  /* 0x00800000061d7812 */ /* 0x000fe400078efcff */
[----:B------:R-:W-:-:S02]  /*1b50*/  ISETP.NE.AND P1, PT, R3, RZ, PT ;  /* 0x000000ff0300720c */ /* 0x000fc40003f25270 */
[----:B------:R-:W-:Y:S02]  /*1b60*/  IADD3 R3, PT, PT, -R3, RZ, RZ ;  /* 0x000000ff03037210 */ /* 0x000fe40007ffe1ff */
[----:B------:R-:W-:Y:S02]  /*1b70*/  SHF.L.U32 R10, R29, R10, RZ ;  /* 0x0000000a1d0a7219 */ /* 0x000fe400000006ff */
[----:B------:R-:W-:Y:S02]  /*1b80*/  FSETP.NEU.FTZ.AND P0, PT, R8, R27, PT ;  /* 0x0000001b0800720b */ /* 0x000fe40003f1d000 */
[----:B------:R-:W-:Y:S02]  /*1b90*/  SEL R8, R3, RZ, P3 ;  /* 0x000000ff03087207 */ /* 0x000fe40001800000 */
[----:B------:R-:W-:Y:S02]  /*1ba0*/  ISETP.NE.AND P1, PT, R10, RZ, P1 ;  /* 0x000000ff0a00720c */ /* 0x000fe40000f25270 */
[----:B------:R-:W-:-:S02]  /*1bb0*/  SHF.R.U32.HI R8, RZ, R8, R29 ;  /* 0x00000008ff087219 */ /* 0x000fc4000001161d */
[----:B------:R-:W-:Y:S02]  /*1bc0*/  PLOP3.LUT P0, PT, P0, P1, PT, 0xf8, 0x8f ;  /* 0x00000000008f781c */ /* 0x000fe40000703f70 */
[----:B------:R-:W-:Y:S02]  /*1bd0*/  SHF.R.U32.HI R6, RZ, 0x1, R8 ;  /* 0x00000001ff067819 */ /* 0x000fe40000011608 */
[----:B------:R-:W-:-:S04]  /*1be0*/  SEL R3, RZ, 0x1, !P0 ;  /* 0x00000001ff037807 */ /* 0x000fc80004000000 */
[----:B------:R-:W-:-:S04]  /*1bf0*/  LOP3.LUT R3, R3, 0x1, R6, 0xf8, !PT ;  /* 0x0000000103037812 */ /* 0x000fc800078ef806 */
[----:B------:R-:W-:-:S05]  /*1c00*/  LOP3.LUT R3, R3, R8, RZ, 0xc0, !PT ;  /* 0x0000000803037212 */ /* 0x000fca00078ec0ff */
[----:B------:R-:W-:-:S05]  /*1c10*/  IMAD.IADD R3, R6, 0x1, R3 ;  /* 0x0000000106037824 */ /* 0x000fca00078e0203 */
[----:B------:R-:W-:Y:S01]  /*1c20*/  LOP3.LUT R0, R3, R0, RZ, 0xfc, !PT ;  /* 0x0000000003007212 */ /* 0x000fe200078efcff */
[----:B------:R-:W-:Y:S06]  /*1c30*/  BRA `(.L_x_45) ;  /* 0x0000000000107947 */ /* 0x000fec0003800000 */
.L_x_44:
[----:B------:R-:W-:-:S04]  /*1c40*/  LOP3.LUT R0, R0, 0x80000000, RZ, 0xc0, !PT ;  /* 0x8000000000007812 */ /* 0x000fc800078ec0ff */
[----:B------:R-:W-:Y:S01]  /*1c50*/  LOP3.LUT R0, R0, 0x7f800000, RZ, 0xfc, !PT ;  /* 0x7f80000000007812 */ /* 0x000fe200078efcff */
[----:B------:R-:W-:Y:S06]  /*1c60*/  BRA `(.L_x_45) ;  /* 0x0000000000047947 */ /* 0x000fec0003800000 */
.L_x_43:
[----:B------:R-:W-:-:S07]  /*1c70*/  LEA R0, R8, R0, 0x17 ;  /* 0x0000000008007211 */ /* 0x000fce00078eb8ff */
.L_x_45:
[----:B------:R-:W-:Y:S05]  /*1c80*/  BSYNC.RECONVERGENT B1 ;  /* 0x0000000000017941 */ /* 0x000fea0003800200 */
.L_x_42:
[----:B------:R-:W-:Y:S05]  /*1c90*/  BRA `(.L_x_46) ;  /* 0x0000000000207947 */ /* 0x000fea0003800000 */
.L_x_41:
[----:B------:R-:W-:-:S04]  /*1ca0*/  LOP3.LUT R0, R0, 0x80000000, R3, 0x48, !PT ;  /* 0x8000000000007812 */ /* 0x000fc800078e4803 */
[----:B------:R-:W-:Y:S01]  /*1cb0*/  LOP3.LUT R0, R0, 0x7f800000, RZ, 0xfc, !PT ;  /* 0x7f80000000007812 */ /* 0x000fe200078efcff */
[----:B------:R-:W-:Y:S06]  /*1cc0*/  BRA `(.L_x_46) ;  /* 0x0000000000147947 */ /* 0x000fec0003800000 */
.L_x_40:
[----:B------:R-:W-:Y:S01]  /*1cd0*/  LOP3.LUT R0, R0, 0x80000000, R3, 0x48, !PT ;  /* 0x8000000000007812 */ /* 0x000fe200078e4803 */
[----:B------:R-:W-:Y:S06]  /*1ce0*/  BRA `(.L_x_46) ;  /* 0x00000000000c7947 */ /* 0x000fec0003800000 */
.L_x_39:
[----:B------:R-:W0:Y:S01]  /*1cf0*/  MUFU.RSQ R0, -QNAN ;  /* 0xffc0000000007908 */ /* 0x000e220000001400 */
[----:B------:R-:W-:Y:S05]  /*1d00*/  BRA `(.L_x_46) ;  /* 0x0000000000047947 */ /* 0x000fea0003800000 */
.L_x_38:
[----:B------:R-:W-:-:S07]  /*1d10*/  FADD.FTZ R0, R3, R0 ;  /* 0x0000000003007221 */ /* 0x000fce0000010000 */
.L_x_46:
[----:B------:R-:W-:Y:S05]  /*1d20*/  BSYNC.RECONVERGENT B0 ;  /* 0x0000000000007941 */ /* 0x000fea0003800200 */
.L_x_36:
[----:B------:R-:W-:-:S04]  /*1d30*/  HFMA2 R3, -RZ, RZ, 0, 0 ;  /* 0x00000000ff037431 */ /* 0x000fc800000001ff */
[----:B0-----:R-:W-:Y:S05]  /*1d40*/  RET.REL.NODEC R2 `(roc_many_series_one_param_f32) ;  /* 0xffffffe002ac7950 */ /* 0x001fea0003c3ffff */
.L_x_47:
[----:B------:R-:W-:-:S00]  /*1d50*/  BRA `(.L_x_47) ;  /* 0xfffffffc00fc7947 */ /* 0x000fc0000383ffff */
[----:B------:R-:W-:-:S00]  /*1d60*/  NOP ;  /* 0x0000000000007918 */ /* 0x000fc00000000000 */
        /* <DEDUP_REMOVED lines=9> */
.L_x_68:


//--------------------- .text.roc_batch_f32       --------------------------
	.section	.text.roc_batch_f32,"ax",@progbits
	.align	128
        .global         roc_batch_f32
        .type           roc_batch_f32,@function
        .size           roc_batch_f32,(.L_x_69 - roc_batch_f32)
        .other          roc_batch_f32,@"STO_CUDA_ENTRY STV_DEFAULT"
roc_batch_f32:
.text.roc_batch_f32:
[----:B------:R-:W-:Y:S01]  /*0000*/  LDC R1, c[0x0][0x37c] ;  /* 0x0000df00ff017b82 */ /* 0x000fe20000000800 */
[----:B------:R-:W0:Y:S01]  /*0010*/  S2R R2, SR_CTAID.X ;  /* 0x0000000000027919 */ /* 0x000e220000002500 */
[----:B------:R-:W0:Y:S02]  /*0020*/  LDCU UR4, c[0x0][0x398] ;  /* 0x00007300ff0477ac */ /* 0x000e240008000800 */
[----:B0-----:R-:W-:-:S13]  /*0030*/  ISETP.GE.AND P0, PT, R2, UR4, PT ;  /* 0x0000000402007c0c */ /* 0x001fda000bf06270 */
[----:B------:R-:W-:Y:S05]  /*0040*/  @P0 EXIT ;  /* 0x000000000000094d */ /* 0x000fea0003800000 */
[----:B------:R-:W0:Y:S01]  /*0050*/  S2R R11, SR_TID.X ;  /* 0x00000000000b7919 */ /* 0x000e220000002100 */
[----:B------:R-:W1:Y:S01]  /*0060*/  LDCU UR4, c[0x0][0x390] ;  /* 0x00007200ff0477ac */ /* 0x000e620008000800 */
[----:B------:R-:W1:Y:S01]  /*0070*/  LDC R13, c[0x0][0x394] ;  /* 0x0000e500ff0d7b82 */ /* 0x000e620000000800 */
[----:B------:R-:W-:Y:S01]  /*0080*/  BSSY.RECONVERGENT B0, `(.L_x_48) ;  /* 0x000000f000007945 */ /* 0x000fe20003800200 */
[----:B------:R-:W2:Y:S01]  /*0090*/  LDCU.64 UR6, c[0x0][0x358] ;  /* 0x00006b00ff0677ac */ /* 0x000ea20008000a00 */
[----:B-1----:R-:W-:Y:S02]  /*00a0*/  ISETP.GE.AND P1, PT, R13, UR4, PT ;  /* 0x000000040d007c0c */ /* 0x002fe4000bf26270 */
[----:B0-----:R-:W-:-:S13]  /*00b0*/  ISETP.GE.AND P0, PT, R11, UR4, PT ;  /* 0x000000040b007c0c */ /* 0x001fda000bf06270 */
[----:B--2---:R-:W-:Y:S05]  /*00c0*/  @P0 BRA `(.L_x_49) ;  /* 0x0000000000280947 */ /* 0x004fea0003800000 */
[----:B------:R-:W0:Y:S01]  /*00d0*/  LDC R0, c[0x0][0x360] ;  /* 0x0000d800ff007b82 */ /* 0x000e220000000800 */
[----:B------:R-:W-:Y:S02]  /*00e0*/  IMAD.MOV.U32 R3, RZ, RZ, R11 ;  /* 0x000000ffff037224 */ /* 0x000fe400078e000b */
[----:B------:R-:W-:-:S05]  /*00f0*/  IMAD.MOV.U32 R9, RZ, RZ, 0x7fc00000 ;  /* 0x7fc00000ff097424 */ /* 0x000fca00078e00ff */
[----:B------:R-:W1:Y:S02]  /*0100*/  LDC.64 R6, c[0x0][0x3a0] ;  /* 0x0000e800ff067b82 */ /* 0x000e640000000a00 */
.L_x_50:
[--C-:B--2---:R-:W-:Y:S02]  /*0110*/  IMAD R5, R2, UR4, R3.reuse ;  /* 0x0000000402057c24 */ /* 0x104fe4000f8e0203 */
[----:B0-----:R-:W-:Y:S02]  /*0120*/  IMAD.IADD R3, R0, 0x1, R3 ;  /* 0x0000000100037824 */ /* 0x001fe400078e0203 */
[----:B-1----:R-:W-:-:S03]  /*0130*/  IMAD.WIDE R4, R5, 0x4, R6 ;  /* 0x0000000405047825 */ /* 0x002fc600078e0206 */
[----:B------:R-:W-:Y:S02]  /*0140*/  ISETP.GE.AND P0, PT, R3, UR4, PT ;  /* 0x0000000403007c0c */ /* 0x000fe4000bf06270 */
[----:B------:R2:W-:Y:S11]  /*0150*/  STG.E desc[UR6][R4.64], R9 ;  /* 0x0000000904007986 */ /* 0x0005f6000c101906 */
[----:B------:R-:W-:Y:S05]  /*0160*/  @!P0 BRA `(.L_x_50) ;  /* 0xfffffffc00e88947 */ /* 0x000fea000383ffff */
.L_x_49:
[----:B------:R-:W-:Y:S05]  /*0170*/  BSYNC.RECONVERGENT B0 ;  /* 0x0000000000007941 */ /* 0x000fea0003800200 */
.L_x_48:
[----:B------:R-:W-:Y:S06]  /*0180*/  BAR.SYNC.DEFER_BLOCKING 0x0 ;  /* 0x0000000000007b1d */ /* 0x000fec0000010000 */
[----:B------:R-:W-:Y:S05]  /*0190*/  @P1 EXIT ;  /* 0x000000000000194d */ /* 0x000fea0003800000 */
[----:B--2---:R-:W0:Y:S02]  /*01a0*/  LDC.64 R8, c[0x0][0x388] ;  /* 0x0000e200ff087b82 */ /* 0x004e240000000a00 */
[----:B0-----:R-:W-:-:S06]  /*01b0*/  IMAD.WIDE.U32 R8, R2, 0x4, R8 ;  /* 0x0000000402087825 */ /* 0x001fcc00078e0008 */
[----:B------:R-:W2:Y:S02]  /*01c0*/  LDG.E.CONSTANT R8, desc[UR6][R8.64] ;  /* 0x0000000608087981 */ /* 0x000ea4000c1e9900 */
[----:B--2---:R-:W-:-:S13]  /*01d0*/  ISETP.GE.AND P0, PT, R8, 0x1, PT ;  /* 0x000000010800780c */ /* 0x004fda0003f06270 */
[----:B------:R-:W-:Y:S05]  /*01e0*/  @!P0 EXIT ;  /* 0x000000000000894d */ /* 0x000fea0003800000 */
[----:B------:R-:W-:-:S04]  /*01f0*/  IMAD.IADD R0, R8, 0x1, R13 ;  /* 0x0000000108007824 */ /* 0x000fc800078e020d */
[----:B------:R-:W-:-:S05]  /*0200*/  IMAD.IADD R9, R0, 0x1, R11 ;  /* 0x0000000100097824 */ /* 0x000fca00078e020b */
[----:B------:R-:W-:-:S04]  /*0210*/  VIMNMX R0, PT, PT, R0, R9, !PT ;  /* 0x0000000900007248 */ /* 0x000fc80007fe0100 */
[----:B------:R-:W-:-:S13]  /*0220*/  ISETP.GE.AND P0, PT, R0, UR4, PT ;  /* 0x0000000400007c0c */ /* 0x000fda000bf06270 */
[----:B------:R-:W-:Y:S05]  /*0230*/  @P0 EXIT ;  /* 0x000000000000094d */ /* 0x000fea0003800000 */
[----:B------:R-:W0:Y:S01]  /*0240*/  LDC.64 R4, c[0x0][0x3a0] ;  /* 0x0000e800ff047b82 */ /* 0x000e220000000a00 */
[----:B------:R-:W1:Y:S01]  /*0250*/  LDCU UR4, c[0x0][0x360] ;  /* 0x00006c00ff0477ac */ /* 0x000e620008000800 */
[----:B------:R-:W2:Y:S06]  /*0260*/  LDCU UR5, c[0x0][0x390] ;  /* 0x00007200ff0577ac */ /* 0x000eac0008000800 */
[----:B------:R-:W3:Y:S02]  /*0270*/  LDC.64 R6, c[0x0][0x380] ;  /* 0x0000e000ff067b82 */ /* 0x000ee40000000a00 */
.L_x_55:
[----:B----4-:R-:W-:-:S04]  /*0280*/  IMAD.IADD R11, R9, 0x1, -R8 ;  /* 0x00000001090b7824 */ /* 0x010fc800078e0a08 */
[----:B---3--:R-:W-:-:S05]  /*0290*/  IMAD.WIDE R10, R11, 0x4, R6 ;  /* 0x000000040b0a7825 */ /* 0x008fca00078e0206 */
[----:B------:R-:W3:Y:S01]  /*02a0*/  LDG.E.CONSTANT R3, desc[UR6][R10.64] ;  /* 0x000000060a037981 */ /* 0x000ee2000c1e9900 */
[----:B------:R-:W-:Y:S01]  /*02b0*/  BSSY.RECONVERGENT B0, `(.L_x_51) ;  /* 0x000001e000007945 */ /* 0x000fe20003800200 */
[----:B---3--:R-:W-:-:S04]  /*02c0*/  FSETP.NAN.AND P0, PT, |R3|, |R3|, PT ;  /* 0x400000030300720b */ /* 0x008fc80003f08200 */
[----:B------:R-:W-:-:S13]  /*02d0*/  FSETP.NEU.AND P0, PT, R3, RZ, !P0 ;  /* 0x000000ff0300720b */ /* 0x000fda000470d000 */
[----:B------:R-:W3:Y:S08]  /*02e0*/  @!P0 LDC R0, c[0x0][0x390] ;  /* 0x0000e400ff008b82 */ /* 0x000ef00000000800 */
[----:B------:R-:W4:Y:S01]  /*02f0*/  @!P0 LDC.64 R12, c[0x0][0x3a0] ;  /* 0x0000e800ff0c8b82 */ /* 0x000f220000000a00 */
[----:B---3--:R-:W-:-:S04]  /*0300*/  @!P0 IMAD R15, R2, R0, R9 ;  /* 0x00000000020f8224 */ /* 0x008fc800078e0209 */
[----:B----4-:R-:W-:-:S05]  /*0310*/  @!P0 IMAD.WIDE R12, R15, 0x4, R12 ;  /* 0x000000040f0c8825 */ /* 0x010fca00078e020c */
[----:B------:R3:W-:Y:S01]  /*0320*/  @!P0 STG.E desc[UR6][R12.64], RZ ;  /* 0x000000ff0c008986 */ /* 0x0007e2000c101906 */
[----:B------:R-:W-:Y:S05]  /*0330*/  @!P0 BRA `(.L_x_52) ;  /* 0x0000000000548947 */ /* 0x000fea0003800000 */
[----:B------:R-:W-:-:S05]  /*0340*/  IMAD.WIDE R10, R9, 0x4, R6 ;  /* 0x00000004090a7825 */ /* 0x000fca00078e0206 */
        /* <DEDUP_REMOVED lines=11> */
[----:B012---:R-:W-:Y:S05]  /*0400*/  CALL.REL.NOINC `($__internal_1_$__cuda_sm3x_div_rn_noftz_f32_slowpath) ;  /* 0x0000000000347944 */ /* 0x007fea0003c00000 */
[----:B------:R-:W-:-:S07]  /*0410*/  IMAD.MOV.U32 R12, RZ, RZ, R0 ;  /* 0x000000ffff0c7224 */ /* 0x000fce00078e0000 */
.L_x_54:
[----:B-12---:R-:W-:Y:S05]  /*0420*/  BSYNC.RECONVERGENT B1 ;  /* 0x0000000000017941 */ /* 0x006fea0003800200 */
.L_x_53:
[----:B------:R-:W-:Y:S02]  /*0430*/  IMAD.U32 R0, RZ, RZ, UR5 ;  /* 0x00000005ff007e24 */ /* 0x000fe4000f8e00ff */
[----:B------:R-:W-:Y:S02]  /*0440*/  IMAD.MOV.U32 R3, RZ, RZ, 0x42c80000 ;  /* 0x42c80000ff037424 */ /* 0x000fe400078e00ff */
[----:B------:R-:W-:Y:S02]  /*0450*/  IMAD R11, R2, R0, R9 ;  /* 0x00000000020b7224 */ /* 0x000fe400078e0209 */
[----:B------:R-:W-:Y:S02]  /*0460*/  FFMA R3, R12, R3, -100 ;  /* 0xc2c800000c037423 */ /* 0x000fe40000000003 */
[----:B0-----:R-:W-:-:S05]  /*0470*/  IMAD.WIDE R10, R11, 0x4, R4 ;  /* 0x000000040b0a7825 */ /* 0x001fca00078e0204 */
[----:B------:R4:W-:Y:S02]  /*0480*/  STG.E desc[UR6][R10.64], R3 ;  /* 0x000000030a007986 */ /* 0x0009e4000c101906 */
.L_x_52:
[----:B-12---:R-:W-:Y:S05]  /*0490*/  BSYNC.RECONVERGENT B0 ;  /* 0x0000000000007941 */ /* 0x006fea0003800200 */
.L_x_51:
[----:B------:R-:W-:-:S05]  /*04a0*/  VIADD R9, R9, UR4 ;  /* 0x0000000409097c36 */ /* 0x000fca0008000000 */
[----:B------:R-:W-:-:S13]  /*04b0*/  ISETP.GE.AND P0, PT, R9, R0, PT ;  /* 0x000000000900720c */ /* 0x000fda0003f06270 */
[----:B------:R-:W-:Y:S05]  /*04c0*/  @!P0 BRA `(.L_x_55) ;  /* 0xfffffffc006c8947 */ /* 0x000fea000383ffff */
[----:B------:R-:W-:Y:S05]  /*04d0*/  EXIT ;  /* 0x000000000000794d */ /* 0x000fea0003800000 */
        .weak           $__internal_1_$__cuda_sm3x_div_rn_noftz_f32_slowpath
        .type           $__internal_1_$__cuda_sm3x_div_rn_noftz_f32_slowpath,@function
        .size           $__internal_1_$__cuda_sm3x_div_rn_noftz_f32_slowpath,(.L_x_69 - $__internal_1_$__cuda_sm3x_div_rn_noftz_f32_slowpath)
$__internal_1_$__cuda_sm3x_div_rn_noftz_f32_slowpath:
[--C-:B------:R-:W-:Y:S01]  /*04e0*/  SHF.R.U32.HI R12, RZ, 0x17, R3.reuse ;  /* 0x00000017ff0c7819 */ /* 0x100fe20000011603 */
[----:B------:R-:W-:Y:S01]  /*04f0*/  BSSY.RECONVERGENT B2, `(.L_x_56) ;  /* 0x0000064000027945 */ /* 0x000fe20003800200 */
[--C-:B------:R-:W-:Y:S01]  /*0500*/  SHF.R.U32.HI R11, RZ, 0x17, R0.reuse ;  /* 0x00000017ff0b7819 */ /* 0x100fe20000011600 */
[----:B------:R-:W-:Y:S01]  /*0510*/  IMAD.MOV.U32 R13, RZ, RZ, R0 ;  /* 0x000000ffff0d7224 */ /* 0x000fe200078e0000 */
[----:B------:R-:W-:Y:S01]  /*0520*/  LOP3.LUT R12, R12, 0xff, RZ, 0xc0, !PT ;  /* 0x000000ff0c0c7812 */ /* 0x000fe200078ec0ff */
[----:B------:R-:W-:Y:S01]  /*0530*/  IMAD.MOV.U32 R14, RZ, RZ, R3 ;  /* 0x000000ffff0e7224 */ /* 0x000fe200078e0003 */
[----:B------:R-:W-:-:S03]  /*0540*/  LOP3.LUT R16, R11, 0xff, RZ, 0xc0, !PT ;  /* 0x000000ff0b107812 */ /* 0x000fc600078ec0ff */
[----:B------:R-:W-:Y:S02]  /*0550*/  VIADD R17, R12, 0xffffffff ;  /* 0xffffffff0c117836 */ /* 0x000fe40000000000 */
[----:B------:R-:W-:-:S03]  /*0560*/  VIADD R15, R16, 0xffffffff ;  /* 0xffffffff100f7836 */ /* 0x000fc60000000000 */
        /* <DEDUP_REMOVED lines=20> */
[----:B------:R-:W-:Y:S02]  /*06b0*/  ISETP.GE.AND P0, PT, R15, RZ, PT ;  /* 0x000000ff0f00720c */ /* 0x000fe40003f06270 */
[----:B------:R-:W-:-:S11]  /*06c0*/  ISETP.GE.AND P1, PT, R17, RZ, PT ;  /* 0x000000ff1100720c */ /* 0x000fd60003f26270 */
[----:B------:R-:W-:Y:S02]  /*06d0*/  @P0 IMAD.MOV.U32 R11, RZ, RZ, RZ ;  /* 0x000000ffff0b0224 */ /* 0x000fe400078e00ff */
[----:B------:R-:W-:Y:S01]  /*06e0*/  @!P0 FFMA R13, R0, 1.84467440737095516160e+19, RZ ;  /* 0x5f800000000d8823 */ /* 0x000fe200000000ff */
[----:B------:R-:W-:Y:S02]  /*06f0*/  @!P0 IMAD.MOV.U32 R11, RZ, RZ, -0x40 ;  /* 0xffffffc0ff0b8424 */ /* 0x000fe400078e00ff */
[----:B------:R-:W-:Y:S02]  /*0700*/  @!P1 FFMA R14, R3, 1.84467440737095516160e+19, RZ ;  /* 0x5f800000030e9823 */ /* 0x000fe400000000ff */
[----:B------:R-:W-:-:S07]  /*0710*/  @!P1 VIADD R11, R11, 0x40 ;  /* 0x000000400b0b9836 */ /* 0x000fce0000000000 */
.L_x_57:
[----:B------:R-:W-:Y:S01]  /*0720*/  LEA R3, R12, 0xc0800000, 0x17 ;  /* 0xc08000000c037811 */ /* 0x000fe200078eb8ff */
[----:B------:R-:W-:Y:S04]  /*0730*/  BSSY.RECONVERGENT B3, `(.L_x_62) ;  /* 0x0000036000037945 */ /* 0x000fe80003800200 */
[----:B------:R-:W-:Y:S02]  /*0740*/  IMAD.IADD R14, R14, 0x1, -R3 ;  /* 0x000000010e0e7824 */ /* 0x000fe400078e0a03 */
[----:B------:R-:W-:Y:S02]  /*0750*/  VIADD R3, R16, 0xffffff81 ;  /* 0xffffff8110037836 */ /* 0x000fe40000000000 */
[----:B------:R-:W0:Y:S01]  /*0760*/  MUFU.RCP R15, R14 ;  /* 0x0000000e000f7308 */ /* 0x000e220000001000 */
[----:B------:R-:W-:Y:S01]  /*0770*/  FADD.FTZ R17, -R14, -RZ ;  /* 0x800000ff0e117221 */ /* 0x000fe20000010100 */
[C---:B------:R-:W-:Y:S01]  /*0780*/  IMAD R0, R3.reuse, -0x800000, R13 ;  /* 0xff80000003007824 */ /* 0x040fe200078e020d */
[----:B------:R-:W-:-:S05]  /*0790*/  IADD3 R12, PT, PT, R3, 0x7f, -R12 ;  /* 0x0000007f030c7810 */ /* 0x000fca0007ffe80c */
[----:B------:R-:W-:Y:S02]  /*07a0*/  IMAD.IADD R12, R12, 0x1, R11 ;  /* 0x000000010c0c7824 */ /* 0x000fe400078e020b */
        /* <DEDUP_REMOVED lines=8> */
[----:B------:R-:W-:-:S05]  /*0830*/  LOP3.LUT R3, R3, 0xff, RZ, 0xc0, !PT ;  /* 0x000000ff03037812 */ /* 0x000fca00078ec0ff */
[----:B------:R-:W-:-:S04]  /*0840*/  IMAD.IADD R15, R3, 0x1, R12 ;  /* 0x00000001030f7824 */ /* 0x000fc800078e020c */
        /* <DEDUP_REMOVED lines=11> */
[C---:B------:R-:W-:Y:S02]  /*0900*/  VIADD R14, R15.reuse, 0x20 ;  /* 0x000000200f0e7836 */ /* 0x040fe40000000000 */
[CCC-:B------:R-:W-:Y:S01]  /*0910*/  FFMA.RM R12, R18.reuse, R16.reuse, R13.reuse ;  /* 0x00000010120c7223 */ /* 0x1c0fe2000000400d */
[----:B------:R-:W-:Y:S02]  /*0920*/  ISETP.NE.AND P2, PT, R15, RZ, PT ;  /* 0x000000ff0f00720c */ /* 0x000fe40003f45270 */
[----:B------:R-:W-:Y:S01]  /*0930*/  LOP3.LUT R11, R3, 0x7fffff, RZ, 0xc0, !PT ;  /* 0x007fffff030b7812 */ /* 0x000fe200078ec0ff */
[----:B------:R-:W-:Y:S01]  /*0940*/  FFMA.RP R3, R18, R16, R13 ;  /* 0x0000001012037223 */ /* 0x000fe2000000800d */
[----:B------:R-:W-:Y:S01]  /*0950*/  IMAD.MOV R13, RZ, RZ, -R15 ;  /* 0x000000ffff0d7224 */ /* 0x000fe200078e0a0f */
[----:B------:R-:W-:Y:S02]  /*0960*/  ISETP.NE.AND P1, PT, R15, RZ, PT ;  /* 0x000000ff0f00720c */ /* 0x000fe40003f25270 */
[----:B------:R-:W-:-:S02]  /*0970*/  LOP3.LUT R11, R11, 0x800000, RZ, 0xfc, !PT ;  /* 0x008000000b0b7812 */ /* 0x000fc400078efcff */
[----:B------:R-:W-:Y:S02]  /*0980*/  FSETP.NEU.FTZ.AND P0, PT, R3, R12, PT ;  /* 0x0000000c0300720b */ /* 0x000fe40003f1d000 */
[----:B------:R-:W-:Y:S02]  /*0990*/  SHF.L.U32 R14, R11, R14, RZ ;  /* 0x0000000e0b0e7219 */ /* 0x000fe400000006ff */
[----:B------:R-:W-:Y:S02]  /*09a0*/  SEL R12, R13, RZ, P2 ;  /* 0x000000ff0d0c7207 */ /* 0x000fe40001000000 */
[----:B------:R-:W-:Y:S02]  /*09b0*/  ISETP.NE.AND P1, PT, R14, RZ, P1 ;  /* 0x000000ff0e00720c */ /* 0x000fe40000f25270 */
[----:B------:R-:W-:Y:S02]  /*09c0*/  SHF.R.U32.HI R12, RZ, R12, R11 ;  /* 0x0000000cff0c7219 */ /* 0x000fe4000001160b */
[----:B------:R-:W-:-:S02]  /*09d0*/  PLOP3.LUT P0, PT, P0, P1, PT, 0xf8, 0x8f ;  /* 0x00000000008f781c */ /* 0x000fc40000703f70 */
[----:B------:R-:W-:Y:S02]  /*09e0*/  SHF.R.U32.HI R14, RZ, 0x1, R12 ;  /* 0x00000001ff0e7819 */ /* 0x000fe4000001160c */
[----:B------:R-:W-:-:S04]  /*09f0*/  SEL R3, RZ, 0x1, !P0 ;  /* 0x00000001ff037807 */ /* 0x000fc80004000000 */
[----:B------:R-:W-:-:S04]  /*0a00*/  LOP3.LUT R3, R3, 0x1, R14, 0xf8, !PT ;  /* 0x0000000103037812 */ /* 0x000fc800078ef80e */
[----:B------:R-:W-:-:S05]  /*0a10*/  LOP3.LUT R3, R3, R12, RZ, 0xc0, !PT ;  /* 0x0000000c03037212 */ /* 0x000fca00078ec0ff */
[----:B------:R-:W-:-:S05]  /*0a20*/  IMAD.IADD R3, R14, 0x1, R3 ;  /* 0x000000010e037824 */ /* 0x000fca00078e0203 */
[----:B------:R-:W-:Y:S01]  /*0a30*/  LOP3.LUT R0, R3, R0, RZ, 0xfc, !PT ;  /* 0x0000000003007212 */ /* 0x000fe200078efcff */
[----:B------:R-:W-:Y:S06]  /*0a40*/  BRA `(.L_x_65) ;  /* 0x0000000000107947 */ /* 0x000fec0003800000 */
.L_x_64:
[----:B------:R-:W-:-:S04]  /*0a50*/  LOP3.LUT R0, R0, 0x80000000, RZ, 0xc0, !PT ;  /* 0x8000000000007812 */ /* 0x000fc800078ec0ff */
[----:B------:R-:W-:Y:S01]  /*0a60*/  LOP3.LUT R0, R0, 0x7f800000, RZ, 0xfc, !PT ;  /* 0x7f80000000007812 */ /* 0x000fe200078efcff */
[----:B------:R-:W-:Y:S06]  /*0a70*/  BRA `(.L_x_65) ;  /* 0x0000000000047947 */ /* 0x000fec0003800000 */
.L_x_63:
[----:B------:R-:W-:-:S07]  /*0a80*/  IMAD R0, R12, 0x800000, R0 ;  /* 0x008000000c007824 */ /* 0x000fce00078e0200 */
.L_x_65:
[----:B------:R-:W-:Y:S05]  /*0a90*/  BSYNC.RECONVERGENT B3 ;  /* 0x0000000000037941 */ /* 0x000fea0003800200 */
.L_x_62:
[----:B------:R-:W-:Y:S05]  /*0aa0*/  BRA `(.L_x_66) ;  /* 0x0000000000207947 */ /* 0x000fea0003800000 */
.L_x_61:
[----:B------:R-:W-:-:S04]  /*0ab0*/  LOP3.LUT R0, R14, 0x80000000, R13, 0x48, !PT ;  /* 0x800000000e007812 */ /* 0x000fc800078e480d */
[----:B------:R-:W-:Y:S01]  /*0ac0*/  LOP3.LUT R0, R0, 0x7f800000, RZ, 0xfc, !PT ;  /* 0x7f80000000007812 */ /* 0x000fe200078efcff */
[----:B------:R-:W-:Y:S06]  /*0ad0*/  BRA `(.L_x_66) ;  /* 0x0000000000147947 */ /* 0x000fec0003800000 */
.L_x_60:
[----:B------:R-:W-:Y:S01]  /*0ae0*/  LOP3.LUT R0, R14, 0x80000000, R13, 0x48, !PT ;  /* 0x800000000e007812 */ /* 0x000fe200078e480d */
[----:B------:R-:W-:Y:S06]  /*0af0*/  BRA `(.L_x_66) ;  /* 0x00000000000c7947 */ /* 0x000fec0003800000 */
.L_x_59:
[----:B------:R-:W0:Y:S01]  /*0b00*/  MUFU.RSQ R0, -QNAN ;  /* 0xffc0000000007908 */ /* 0x000e220000001400 */
[----:B------:R-:W-:Y:S05]  /*0b10*/  BRA `(.L_x_66) ;  /* 0x0000000000047947 */ /* 0x000fea0003800000 */
.L_x_58:
[----:B------:R-:W-:-:S07]  /*0b20*/  FADD.FTZ R0, R0, R3 ;  /* 0x0000000300007221 */ /* 0x000fce0000010000 */
.L_x_66:
[----:B------:R-:W-:Y:S05]  /*0b30*/  BSYNC.RECONVERGENT B2 ;  /* 0x0000000000027941 */ /* 0x000fea0003800200 */
.L_x_56:
[----:B------:R-:W-:-:S04]  /*0b40*/  IMAD.MOV.U32 R11, RZ, RZ, 0x0 ;  /* 0x00000000ff0b7424 */ /* 0x000fc800078e00ff */
[----:B0-----:R-:W-:Y:S05]  /*0b50*/  RET.REL.NODEC R10 `(roc_batch_f32) ;  /* 0xfffffff40a287950 */ /* 0x001fea0003c3ffff */
.L_x_67:
        /* <DEDUP_REMOVED lines=10> */
.L_x_69:


//--------------------- .nv.shared.reserved.0     --------------------------
	.section	.nv.shared.reserved.0,"aw",@nobits
	.weak		__nv_reservedSMEM_offset_0_alias
	.size		__nv_reservedSMEM_offset_0_alias, 0, 64
	.other		__nv_reservedSMEM_offset_0_alias,@"STO_CUDA_RESERVED_SHARED STV_DEFAULT"
__nv_reservedSMEM_offset_0_alias:
	.zero		0
	.zero		64


//--------------------- .nv.constant0.roc_many_series_one_param_f32 --------------------------
	.section	.nv.constant0.roc_many_series_one_param_f32,"a",@progbits
	.sectionflags	@""
	.align	4
.nv.constant0.roc_many_series_one_param_f32:
	.zero		936


//--------------------- .nv.constant0.roc_batch_f32 --------------------------
	.section	.nv.constant0.roc_batch_f32,"a",@progbits
	.sectionflags	@""
	.align	4
.nv.constant0.roc_batch_f32:
	.zero		936


//--------------------- SYMBOLS --------------------------

	.type		.nv.reservedSmem.offset0,@object
	.size		.nv.reservedSmem.offset0,0x4
